	.target	sm_90a

	.elftype	@"ET_EXEC"


//--------------------- .note.nv.tkinfo           --------------------------
	.section	.note.nv.tkinfo,"",@"SHT_NOTE"
	.sectionflags	@"SHF_NOTE_NV_TKINFO"
	.tkinfo
        /*0018*/ 	.word	0x00000002
        /*0030*/ 	.string	""
        /*0030*/ 	.string	"ptxas"
        /*0030*/ 	.string	"Cuda compilation tools, release 13.0, V13.0.88"
        /*0030*/ 	.string	"Build cuda_13.0.r13.0/compiler.36424714_0"
        /*0030*/ 	.string	"-v  -suppress-debug-info  -lineinfo  -arch sm_90a "



//--------------------- .note.nv.cuinfo           --------------------------
	.section	.note.nv.cuinfo,"",@"SHT_NOTE"
	.sectionflags	@"SHF_NOTE_NV_CUINFO"
        /*0018*/ 	.short	0x0002
        /*001a*/ 	.short	0x005a
        /*001c*/ 	.short	0x0082
	.zero		2


//--------------------- .nv.info                  --------------------------
	.section	.nv.info,"",@"SHT_CUDA_INFO"
	.align	4


	//----- nvinfo : EIATTR_REGCOUNT
	.align		4
        /*0000*/ 	.byte	0x04, 0x2f
        /*0002*/ 	.short	(.L_1 - .L_0)
	.align		4
.L_0:
        /*0004*/ 	.word	index@(matmul_kernel)
        /*0008*/ 	.word	0x00000020


	//----- nvinfo : EIATTR_FRAME_SIZE
	.align		4
.L_1:
        /*000c*/ 	.byte	0x04, 0x11
        /*000e*/ 	.short	(.L_3 - .L_2)
	.align		4
.L_2:
        /*0010*/ 	.word	index@(matmul_kernel)
        /*0014*/ 	.word	0x00000c30


	//----- nvinfo : EIATTR_MIN_STACK_SIZE
	.align		4
.L_3:
        /*0018*/ 	.byte	0x04, 0x12
        /*001a*/ 	.short	(.L_5 - .L_4)
	.align		4
.L_4:
        /*001c*/ 	.word	index@(matmul_kernel)
        /*0020*/ 	.word	0x00000c30
.L_5:


//--------------------- .nv.compat                --------------------------
	.section	.nv.compat,"",@"SHT_CUDA_COMPAT_INFO"
	.align	4
        /*0000*/ 	.byte	0x02, 0x09, 0x01, 0x00, 0x02, 0x02, 0x01, 0x00, 0x02, 0x05, 0x05, 0x00, 0x03, 0x07, 0x01, 0x01
        /*0010*/ 	.byte	0x02, 0x03, 0x00, 0x00, 0x02, 0x06, 0x01, 0x00, 0x04, 0x0b, 0x08, 0x00, 0x00, 0x00, 0x00, 0x00
        /*0020*/ 	.byte	0x00, 0x00, 0x00, 0x00


//--------------------- .nv.info.matmul_kernel    --------------------------
	.section	.nv.info.matmul_kernel,"",@"SHT_CUDA_INFO"
	.sectionflags	@""
	.align	4


	//----- nvinfo : EIATTR_CUDA_API_VERSION
	.align		4
        /*0000*/ 	.byte	0x04, 0x37
        /*0002*/ 	.short	(.L_7 - .L_6)
.L_6:
        /*0004*/ 	.word	0x00000082


	//----- nvinfo : EIATTR_KPARAM_INFO
	.align		4
.L_7:
        /*0008*/ 	.byte	0x04, 0x17
        /*000a*/ 	.short	(.L_9 - .L_8)
.L_8:
        /*000c*/ 	.word	0x00000000
        /*0010*/ 	.short	0x000d
        /*0012*/ 	.short	0x0048
        /*0014*/ 	.byte	0x00, 0xf4, 0x21, 0x00


	//----- nvinfo : EIATTR_KPARAM_INFO
	.align		4
.L_9:
        /*0018*/ 	.byte	0x04, 0x17
        /*001a*/ 	.short	(.L_11 - .L_10)
.L_10:
        /*001c*/ 	.word	0x00000000
        /*0020*/ 	.short	0x000c
        /*0022*/ 	.short	0x0040
        /*0024*/ 	.byte	0x00, 0xf4, 0x21, 0x00


	//----- nvinfo : EIATTR_KPARAM_INFO
	.align		4
.L_11:
        /*0028*/ 	.byte	0x04, 0x17
        /*002a*/ 	.short	(.L_13 - .L_12)
.L_12:
        /*002c*/ 	.word	0x00000000
        /*0030*/ 	.short	0x000b
        /*0032*/ 	.short	0x0038
        /*0034*/ 	.byte	0x00, 0xf0, 0x11, 0x00


	//----- nvinfo : EIATTR_KPARAM_INFO
	.align		4
.L_13:
        /*0038*/ 	.byte	0x04, 0x17
        /*003a*/ 	.short	(.L_15 - .L_14)
.L_14:
        /*003c*/ 	.word	0x00000000
        /*0040*/ 	.short	0x000a
        /*0042*/ 	.short	0x0034
        /*0044*/ 	.byte	0x00, 0xf0, 0x11, 0x00


	//----- nvinfo : EIATTR_KPARAM_INFO
	.align		4
.L_15:
        /*0048*/ 	.byte	0x04, 0x17
        /*004a*/ 	.short	(.L_17 - .L_16)
.L_16:
        /*004c*/ 	.word	0x00000000
        /*0050*/ 	.short	0x0009
        /*0052*/ 	.short	0x0030
        /*0054*/ 	.byte	0x00, 0xf0, 0x11, 0x00


	//----- nvinfo : EIATTR_KPARAM_INFO
	.align		4
.L_17:
        /*0058*/ 	.byte	0x04, 0x17
        /*005a*/ 	.short	(.L_19 - .L_18)
.L_18:
        /*005c*/ 	.word	0x00000000
        /*0060*/ 	.short	0x0008
        /*0062*/ 	.short	0x002c
        /*0064*/ 	.byte	0x00, 0xf0, 0x11, 0x00


	//----- nvinfo : EIATTR_KPARAM_INFO
	.align		4
.L_19:
        /*0068*/ 	.byte	0x04, 0x17
        /*006a*/ 	.short	(.L_21 - .L_20)
.L_20:
        /*006c*/ 	.word	0x00000000
        /*0070*/ 	.short	0x0007
        /*0072*/ 	.short	0x0028
        /*0074*/ 	.byte	0x00, 0xf0, 0x11, 0x00


	//----- nvinfo : EIATTR_KPARAM_INFO
	.align		4
.L_21:
        /*0078*/ 	.byte	0x04, 0x17
        /*007a*/ 	.short	(.L_23 - .L_22)
.L_22:
        /*007c*/ 	.word	0x00000000
        /*0080*/ 	.short	0x0006
        /*0082*/ 	.short	0x0024
        /*0084*/ 	.byte	0x00, 0xf0, 0x11, 0x00


	//----- nvinfo : EIATTR_KPARAM_INFO
	.align		4
.L_23:
        /*0088*/ 	.byte	0x04, 0x17
        /*008a*/ 	.short	(.L_25 - .L_24)
.L_24:
        /*008c*/ 	.word	0x00000000
        /*0090*/ 	.short	0x0005
        /*0092*/ 	.short	0x0020
        /*0094*/ 	.byte	0x00, 0xf0, 0x11, 0x00


	//----- nvinfo : EIATTR_KPARAM_INFO
	.align		4
.L_25:
        /*0098*/ 	.byte	0x04, 0x17
        /*009a*/ 	.short	(.L_27 - .L_26)
.L_26:
        /*009c*/ 	.word	0x00000000
        /*00a0*/ 	.short	0x0004
        /*00a2*/ 	.short	0x001c
        /*00a4*/ 	.byte	0x00, 0xf0, 0x11, 0x00


	//----- nvinfo : EIATTR_KPARAM_INFO
	.align		4
.L_27:
        /*00a8*/ 	.byte	0x04, 0x17
        /*00aa*/ 	.short	(.L_29 - .L_28)
.L_28:
        /*00ac*/ 	.word	0x00000000
        /*00b0*/ 	.short	0x0003
        /*00b2*/ 	.short	0x0018
        /*00b4*/ 	.byte	0x00, 0xf0, 0x11, 0x00


	//----- nvinfo : EIATTR_KPARAM_INFO
	.align		4
.L_29:
        /*00b8*/ 	.byte	0x04, 0x17
        /*00ba*/ 	.short	(.L_31 - .L_30)
.L_30:
        /*00bc*/ 	.word	0x00000000
        /*00c0*/ 	.short	0x0002
        /*00c2*/ 	.short	0x0010
        /*00c4*/ 	.byte	0x00, 0xf4, 0x21, 0x00


	//----- nvinfo : EIATTR_KPARAM_INFO
	.align		4
.L_31:
        /*00c8*/ 	.byte	0x04, 0x17
        /*00ca*/ 	.short	(.L_33 - .L_32)
.L_32:
        /*00cc*/ 	.word	0x00000000
        /*00d0*/ 	.short	0x0001
        /*00d2*/ 	.short	0x0008
        /*00d4*/ 	.byte	0x00, 0xf4, 0x21, 0x00


	//----- nvinfo : EIATTR_KPARAM_INFO
	.align		4
.L_33:
        /*00d8*/ 	.byte	0x04, 0x17
        /*00da*/ 	.short	(.L_35 - .L_34)
.L_34:
        /*00dc*/ 	.word	0x00000000
        /*00e0*/ 	.short	0x0000
        /*00e2*/ 	.short	0x0000
        /*00e4*/ 	.byte	0x00, 0xf4, 0x21, 0x00


	//----- nvinfo : EIATTR_SPARSE_MMA_MASK
	.align		4
.L_35:
        /*00e8*/ 	.byte	0x03, 0x50
        /*00ea*/ 	.short	0x0000


	//----- nvinfo : EIATTR_MAXREG_COUNT
	.align		4
        /*00ec*/ 	.byte	0x03, 0x1b
        /*00ee*/ 	.short	0x00ff


	//----- nvinfo : EIATTR_NUM_BARRIERS
	.align		4
        /*00f0*/ 	.byte	0x02, 0x4c
        /*00f2*/ 	.byte	0x01
	.zero		1


	//----- nvinfo : EIATTR_ANNOTATIONS
	.align		4
        /*00f4*/ 	.byte	0x04, 0x55
        /*00f6*/ 	.short	(.L_37 - .L_36)


	//   ....[0]....
.L_36:
        /*00f8*/ 	.word	0x00000001
        /*00fc*/ 	.byte	0xc0, 0x00, 0x00, 0x00, 0x01, 0x00, 0x00, 0x00, 0xb0, 0x05, 0x00, 0x00, 0x01, 0x00, 0x00, 0x00
        /* <DEDUP_REMOVED lines=1054> */
        /*42ec*/ 	.byte	0x80, 0x0d, 0x01, 0x00, 0x01, 0x00, 0x00, 0x00, 0xc0, 0x11, 0x01, 0x00


	//----- nvinfo : EIATTR_MERCURY_ISA_VERSION
	.align		4
.L_37:
        /*42f8*/ 	.byte	0x03, 0x5f
        /*42fa*/ 	.short	0x0101


	//----- nvinfo : EIATTR_EXIT_INSTR_OFFSETS
	.align		4
        /*42fc*/ 	.byte	0x04, 0x1c
        /*42fe*/ 	.short	(.L_39 - .L_38)


	//   ....[0]....
.L_38:
        /*4300*/ 	.word	0x00011300


	//   ....[1]....
        /*4304*/ 	.word	0x00011330


	//----- nvinfo : EIATTR_REQNTID
	.align		4
.L_39:
        /*4308*/ 	.byte	0x04, 0x10
        /*430a*/ 	.short	(.L_41 - .L_40)
.L_40:
        /*430c*/ 	.word	0x00000040
        /*4310*/ 	.word	0x00000001
        /*4314*/ 	.word	0x00000001


	//----- nvinfo : EIATTR_CBANK_PARAM_SIZE
	.align		4
.L_41:
        /*4318*/ 	.byte	0x03, 0x19
        /*431a*/ 	.short	0x0050


	//----- nvinfo : EIATTR_PARAM_CBANK
	.align		4
        /*431c*/ 	.byte	0x04, 0x0a
        /*431e*/ 	.short	(.L_43 - .L_42)
	.align		4
.L_42:
        /*4320*/ 	.word	index@(.nv.constant0.matmul_kernel)
        /*4324*/ 	.short	0x0210
        /*4326*/ 	.short	0x0050


	//----- nvinfo : EIATTR_SW_WAR
	.align		4
.L_43:
        /*4328*/ 	.byte	0x04, 0x36
        /*432a*/ 	.short	(.L_45 - .L_44)
.L_44:
        /*432c*/ 	.word	0x00000008
.L_45:


//--------------------- .nv.callgraph             --------------------------
	.section	.nv.callgraph,"",@"SHT_CUDA_CALLGRAPH"
	.align	4
	.sectionentsize	8
	.align		4
        /*0000*/ 	.word	0x00000000
	.align		4
        /*0004*/ 	.word	0xffffffff
	.align		4
        /*0008*/ 	.word	0x00000000
	.align		4
        /*000c*/ 	.word	0xfffffffe
	.align		4
        /*0010*/ 	.word	0x00000000
	.align		4
        /*0014*/ 	.word	0xfffffffd
	.align		4
        /*0018*/ 	.word	0x00000000
	.align		4
        /*001c*/ 	.word	0xfffffffc


//--------------------- .text.matmul_kernel       --------------------------
	.section	.text.matmul_kernel,"ax",@progbits
	.align	128
        .global         matmul_kernel
        .type           matmul_kernel,@function
        .size           matmul_kernel,(.L_x_3 - matmul_kernel)
        .other          matmul_kernel,@"STO_CUDA_ENTRY STV_DEFAULT"
matmul_kernel:
.text.matmul_kernel:
[----:B------:R-:W0:Y:S08]  /*0000*/  LDC R1, c[0x0][0x28] ;  /* 0x00000a00ff017b82 */ /* 0x000e300000000800 */
[----:B------:R-:W1:Y:S01]  /*0010*/  LDC.64 R22, c[0x0][0x228] ;  /* 0x00008a00ff167b82 */ /* 0x000e620000000a00 */
[----:B------:R-:W2:Y:S01]  /*0020*/  S2R R25, SR_TID.X ;  /* 0x0000000000197919 */ /* 0x000ea20000002100 */
[----:B0-----:R-:W-:Y:S01]  /*0030*/  VIADD R1, R1, 0xfffff3d0 ;  /* 0xfffff3d001017836 */ /* 0x001fe20000000000 */
[----:B------:R-:W-:Y:S01]  /*0040*/  UMOV UR4, 0x400 ;  /* 0x0000040000047882 */ /* 0x000fe20000000000 */
[----:B------:R-:W-:-:S02]  /*0050*/  CS2R R16, SRZ ;  /* 0x0000000000107805 */ /* 0x000fc4000001ff00 */
[----:B------:R-:W-:Y:S02]  /*0060*/  CS2R R18, SRZ ;  /* 0x0000000000127805 */ /* 0x000fe4000001ff00 */
[----:B------:R-:W-:Y:S02]  /*0070*/  CS2R R12, SRZ ;  /* 0x00000000000c7805 */ /* 0x000fe4000001ff00 */
[----:B------:R-:W-:Y:S01]  /*0080*/  CS2R R14, SRZ ;  /* 0x00000000000e7805 */ /* 0x000fe2000001ff00 */
[----:B------:R-:W0:Y:S08]  /*0090*/  LDC R21, c[0x0][0x230] ;  /* 0x00008c00ff157b82 */ /* 0x000e300000000800 */
[----:B------:R-:W3:Y:S01]  /*00a0*/  S2UR UR5, SR_CgaCtaId ;  /* 0x00000000000579c3 */ /* 0x000ee20000008800 */
[----:B-1----:R-:W-:Y:S01]  /*00b0*/  VIADD R0, R23, 0xf ;  /* 0x0000000f17007836 */ /* 0x002fe20000000000 */
[----:B------:R2:W-:Y:S04]  /*00c0*/  STL [R1+0x704], R23 ;  /* 0x0007041701007387 */ /* 0x0005e80000100800 */
[----:B------:R-:W-:Y:S01]  /*00d0*/  SHF.R.S32.HI R3, RZ, 0x1f, R0 ;  /* 0x0000001fff037819 */ /* 0x000fe20000011400 */
[----:B0-----:R-:W-:-:S03]  /*00e0*/  VIADD R24, R21, 0x3f ;  /* 0x0000003f15187836 */ /* 0x001fc60000000000 */
[----:B------:R-:W-:Y:S02]  /*00f0*/  LEA.HI R3, R3, R0, RZ, 0x4 ;  /* 0x0000000003037211 */ /* 0x000fe400078f20ff */
[----:B--2---:R-:W-:Y:S02]  /*0100*/  LOP3.LUT R23, R25, 0x3f, RZ, 0xc0, !PT ;  /* 0x0000003f19177812 */ /* 0x004fe400078ec0ff */
[----:B------:R-:W-:Y:S02]  /*0110*/  SHF.R.S32.HI R0, RZ, 0x4, R3 ;  /* 0x00000004ff007819 */ /* 0x000fe40000011403 */
[----:B------:R-:W0:Y:S01]  /*0120*/  S2R R3, SR_CTAID.X ;  /* 0x0000000000037919 */ /* 0x000e220000002500 */
[----:B---3--:R-:W-:Y:S02]  /*0130*/  ULEA UR4, UR5, UR4, 0x18 ;  /* 0x0000000405047291 */ /* 0x008fe4000f8ec03f */
[----:B------:R-:W-:-:S05]  /*0140*/  IMAD.SHL.U32 R0, R0, 0x8, RZ ;  /* 0x0000000800007824 */ /* 0x000fca00078e00ff */
[-C--:B------:R-:W-:Y:S02]  /*0150*/  IABS R7, R0.reuse ;  /* 0x0000000000077213 */ /* 0x080fe40000000000 */
[----:B------:R-:W-:Y:S02]  /*0160*/  IABS R10, R0 ;  /* 0x00000000000a7213 */ /* 0x000fe40000000000 */
[----:B------:R-:W1:Y:S08]  /*0170*/  I2F.RP R2, R7 ;  /* 0x0000000700027306 */ /* 0x000e700000209400 */
[----:B-1----:R-:W1:Y:S01]  /*0180*/  MUFU.RCP R2, R2 ;  /* 0x0000000200027308 */ /* 0x002e620000001000 */
[----:B0-----:R-:W-:Y:S01]  /*0190*/  IABS R8, R3 ;  /* 0x0000000300087213 */ /* 0x001fe20000000000 */
[----:B-1----:R-:W-:-:S02]  /*01a0*/  VIADD R4, R2, 0xffffffe ;  /* 0x0ffffffe02047836 */ /* 0x002fc40000000000 */
[----:B------:R-:W-:-:S04]  /*01b0*/  IMAD.MOV R2, RZ, RZ, -R10 ;  /* 0x000000ffff027224 */ /* 0x000fc800078e0a0a */
[----:B------:R0:W1:Y:S02]  /*01c0*/  F2I.FTZ.U32.TRUNC.NTZ R5, R4 ;  /* 0x0000000400057305 */ /* 0x000064000021f000 */
[----:B0-----:R-:W-:Y:S02]  /*01d0*/  IMAD.MOV.U32 R4, RZ, RZ, RZ ;  /* 0x000000ffff047224 */ /* 0x001fe400078e00ff */
[----:B-1----:R-:W-:-:S04]  /*01e0*/  IMAD.MOV R6, RZ, RZ, -R5 ;  /* 0x000000ffff067224 */ /* 0x002fc800078e0a05 */
[----:B------:R-:W-:Y:S02]  /*01f0*/  IMAD R9, R6, R7, RZ ;  /* 0x0000000706097224 */ /* 0x000fe400078e02ff */
[----:B------:R-:W-:Y:S02]  /*0200*/  IMAD.MOV.U32 R6, RZ, RZ, R8 ;  /* 0x000000ffff067224 */ /* 0x000fe400078e0008 */
[----:B------:R-:W-:-:S06]  /*0210*/  IMAD.HI.U32 R5, R5, R9, R4 ;  /* 0x0000000905057227 */ /* 0x000fcc00078e0004 */
[----:B------:R-:W-:-:S04]  /*0220*/  IMAD.HI.U32 R5, R5, R6, RZ ;  /* 0x0000000605057227 */ /* 0x000fc800078e00ff */
[----:B------:R-:W-:-:S05]  /*0230*/  IMAD R2, R5, R2, R6 ;  /* 0x0000000205027224 */ /* 0x000fca00078e0206 */
[----:B------:R-:W-:-:S13]  /*0240*/  ISETP.GT.U32.AND P1, PT, R7, R2, PT ;  /* 0x000000020700720c */ /* 0x000fda0003f24070 */
[----:B------:R-:W-:Y:S02]  /*0250*/  @!P1 IMAD.IADD R2, R2, 0x1, -R7 ;  /* 0x0000000102029824 */ /* 0x000fe400078e0a07 */
[----:B------:R-:W-:Y:S01]  /*0260*/  @!P1 VIADD R5, R5, 0x1 ;  /* 0x0000000105059836 */ /* 0x000fe20000000000 */
[----:B------:R-:W-:Y:S02]  /*0270*/  ISETP.NE.AND P1, PT, R0, RZ, PT ;  /* 0x000000ff0000720c */ /* 0x000fe40003f25270 */
[----:B------:R-:W-:Y:S02]  /*0280*/  ISETP.GE.U32.AND P0, PT, R2, R7, PT ;  /* 0x000000070200720c */ /* 0x000fe40003f06070 */
[----:B------:R-:W-:-:S04]  /*0290*/  LOP3.LUT R2, R3, R0, RZ, 0x3c, !PT ;  /* 0x0000000003027212 */ /* 0x000fc800078e3cff */
[----:B------:R-:W-:Y:S01]  /*02a0*/  ISETP.GE.AND P2, PT, R2, RZ, PT ;  /* 0x000000ff0200720c */ /* 0x000fe20003f46270 */
[----:B------:R-:W-:-:S06]  /*02b0*/  VIADD R2, R22, 0x7f ;  /* 0x0000007f16027836 */ /* 0x000fcc0000000000 */
[----:B------:R-:W-:-:S04]  /*02c0*/  @P0 VIADD R5, R5, 0x1 ;  /* 0x0000000105050836 */ /* 0x000fc80000000000 */
[----:B------:R-:W-:Y:S01]  /*02d0*/  IMAD.MOV.U32 R4, RZ, RZ, R5 ;  /* 0x000000ffff047224 */ /* 0x000fe200078e0005 */
[----:B------:R-:W-:-:S03]  /*02e0*/  SHF.R.S32.HI R5, RZ, 0x1f, R2 ;  /* 0x0000001fff057819 */ /* 0x000fc60000011402 */
[----:B------:R-:W-:Y:S01]  /*02f0*/  @!P2 IMAD.MOV R4, RZ, RZ, -R4 ;  /* 0x000000ffff04a224 */ /* 0x000fe200078e0a04 */
[----:B------:R-:W-:Y:S02]  /*0300*/  @!P1 LOP3.LUT R4, RZ, R0, RZ, 0x33, !PT ;  /* 0x00000000ff049212 */ /* 0x000fe400078e33ff */
[----:B------:R-:W-:-:S03]  /*0310*/  LEA.HI R5, R5, R2, RZ, 0x7 ;  /* 0x0000000205057211 */ /* 0x000fc600078f38ff */
[----:B------:R-:W-:Y:S02]  /*0320*/  IMAD.SHL.U32 R20, R4, 0x8, RZ ;  /* 0x0000000804147824 */ /* 0x000fe400078e00ff */
[----:B------:R-:W-:-:S03]  /*0330*/  IMAD.MOV R4, RZ, RZ, -R4 ;  /* 0x000000ffff047224 */ /* 0x000fc600078e0a04 */
[----:B------:R-:W-:Y:S01]  /*0340*/  LEA.HI.SX32 R2, R5, -R20, 0x19 ;  /* 0x8000001405027211 */ /* 0x000fe200078fcaff */
[----:B------:R-:W-:Y:S02]  /*0350*/  IMAD R11, R0, R4, R3 ;  /* 0x00000004000b7224 */ /* 0x000fe400078e0203 */
[----:B------:R-:W-:Y:S01]  /*0360*/  IMAD.MOV.U32 R4, RZ, RZ, RZ ;  /* 0x000000ffff047224 */ /* 0x000fe200078e00ff */
[----:B------:R-:W-:Y:S02]  /*0370*/  VIMNMX R2, R2, 0x8, PT ;  /* 0x0000000802027848 */ /* 0x000fe40003fe0100 */
[----:B------:R-:W-:Y:S02]  /*0380*/  IABS R9, R11 ;  /* 0x0000000b00097213 */ /* 0x000fe40000000000 */
[----:B------:R-:W-:-:S04]  /*0390*/  IABS R7, R2 ;  /* 0x0000000200077213 */ /* 0x000fc80000000000 */
[----:B------:R-:W0:Y:S08]  /*03a0*/  I2F.RP R6, R7 ;  /* 0x0000000700067306 */ /* 0x000e300000209400 */
[----:B0-----:R-:W0:Y:S02]  /*03b0*/  MUFU.RCP R6, R6 ;  /* 0x0000000600067308 */ /* 0x001e240000001000 */
[----:B0-----:R-:W-:-:S06]  /*03c0*/  VIADD R5, R6, 0xffffffe ;  /* 0x0ffffffe06057836 */ /* 0x001fcc0000000000 */
[----:B------:R-:W0:Y:S02]  /*03d0*/  F2I.FTZ.U32.TRUNC.NTZ R5, R5 ;  /* 0x0000000500057305 */ /* 0x000e24000021f000 */
[----:B0-----:R-:W-:-:S04]  /*03e0*/  IMAD.MOV R8, RZ, RZ, -R5 ;  /* 0x000000ffff087224 */ /* 0x001fc800078e0a05 */
[----:B------:R-:W-:-:S04]  /*03f0*/  IMAD.MOV.U32 R0, RZ, RZ, R8 ;  /* 0x000000ffff007224 */ /* 0x000fc800078e0008 */
[----:B------:R-:W-:Y:S01]  /*0400*/  IMAD R3, R0, R7, RZ ;  /* 0x0000000700037224 */ /* 0x000fe200078e02ff */
[----:B------:R-:W-:-:S03]  /*0410*/  IABS R0, R2 ;  /* 0x0000000200007213 */ /* 0x000fc60000000000 */
[----:B------:R-:W-:-:S04]  /*0420*/  IMAD.HI.U32 R4, R5, R3, R4 ;  /* 0x0000000305047227 */ /* 0x000fc800078e0004 */
[----:B------:R-:W-:Y:S02]  /*0430*/  IMAD.MOV R0, RZ, RZ, -R0 ;  /* 0x000000ffff007224 */ /* 0x000fe400078e0a00 */
[----:B------:R-:W-:-:S04]  /*0440*/  IMAD.HI.U32 R4, R4, R9, RZ ;  /* 0x0000000904047227 */ /* 0x000fc800078e00ff */
[----:B------:R-:W-:Y:S01]  /*0450*/  IMAD R0, R4, R0, R9 ;  /* 0x0000000004007224 */ /* 0x000fe200078e0209 */
[----:B------:R-:W-:Y:S01]  /*0460*/  ULDC.64 UR8, c[0x0][0x208] ;  /* 0x0000820000087ab9 */ /* 0x000fe20000000a00 */
[----:B------:R-:W-:-:S03]  /*0470*/  CS2R R8, SRZ ;  /* 0x0000000000087805 */ /* 0x000fc6000001ff00 */
[----:B------:R-:W-:-:S13]  /*0480*/  ISETP.GT.U32.AND P1, PT, R7, R0, PT ;  /* 0x000000000700720c */ /* 0x000fda0003f24070 */
[----:B------:R-:W-:Y:S02]  /*0490*/  @!P1 IMAD.IADD R0, R0, 0x1, -R7 ;  /* 0x0000000100009824 */ /* 0x000fe400078e0a07 */
[----:B------:R-:W-:Y:S01]  /*04a0*/  @!P1 VIADD R4, R4, 0x1 ;  /* 0x0000000104049836 */ /* 0x000fe20000000000 */
[----:B------:R-:W-:Y:S02]  /*04b0*/  ISETP.NE.AND P1, PT, R2, RZ, PT ;  /* 0x000000ff0200720c */ /* 0x000fe40003f25270 */
[----:B------:R-:W-:Y:S02]  /*04c0*/  ISETP.GE.U32.AND P0, PT, R0, R7, PT ;  /* 0x000000070000720c */ /* 0x000fe40003f06070 */
[----:B------:R-:W-:Y:S02]  /*04d0*/  CS2R R6, SRZ ;  /* 0x0000000000067805 */ /* 0x000fe4000001ff00 */
[----:B------:R-:W-:-:S04]  /*04e0*/  LOP3.LUT R0, R11, R2, RZ, 0x3c, !PT ;  /* 0x000000020b007212 */ /* 0x000fc800078e3cff */
[----:B------:R-:W-:-:S05]  /*04f0*/  ISETP.GE.AND P2, PT, R0, RZ, PT ;  /* 0x000000ff0000720c */ /* 0x000fca0003f46270 */
[----:B------:R-:W-:Y:S01]  /*0500*/  @P0 VIADD R4, R4, 0x1 ;  /* 0x0000000104040836 */ /* 0x000fe20000000000 */
[----:B------:R-:W-:-:S03]  /*0510*/  ISETP.GE.AND P0, PT, R24, 0x40, PT ;  /* 0x000000401800780c */ /* 0x000fc60003f06270 */
[----:B------:R-:W-:Y:S01]  /*0520*/  IMAD.MOV.U32 R0, RZ, RZ, R4 ;  /* 0x000000ffff007224 */ /* 0x000fe200078e0004 */
[----:B------:R-:W-:-:S03]  /*0530*/  CS2R R4, SRZ ;  /* 0x0000000000047805 */ /* 0x000fc6000001ff00 */
[----:B------:R-:W-:Y:S01]  /*0540*/  @!P2 IMAD.MOV R0, RZ, RZ, -R0 ;  /* 0x000000ffff00a224 */ /* 0x000fe200078e0a00 */
[----:B------:R-:W-:-:S05]  /*0550*/  @!P1 LOP3.LUT R0, RZ, R2, RZ, 0x33, !PT ;  /* 0x00000002ff009212 */ /* 0x000fca00078e33ff */
[----:B------:R-:W-:Y:S02]  /*0560*/  IMAD.MOV R3, RZ, RZ, -R0 ;  /* 0x000000ffff037224 */ /* 0x000fe400078e0a00 */
[----:B------:R-:W-:Y:S02]  /*0570*/  IMAD.SHL.U32 R28, R0, 0x10, RZ ;  /* 0x00000010001c7824 */ /* 0x000fe400078e00ff */
[----:B------:R-:W-:Y:S01]  /*0580*/  IMAD R3, R2, R3, R11 ;  /* 0x0000000302037224 */ /* 0x000fe200078e020b */
[----:B------:R-:W-:Y:S01]  /*0590*/  CS2R R10, SRZ ;  /* 0x00000000000a7805 */ /* 0x000fe2000001ff00 */
[----:B------:R-:W-:Y:S01]  /*05a0*/  VIADD R0, R28, 0x1 ;  /* 0x000000011c007836 */ /* 0x000fe20000000000 */
[----:B------:R-:W-:Y:S01]  /*05b0*/  STL [R1+0x6d0], R28 ;  /* 0x0006d01c01007387 */ /* 0x000fe20000100800 */
[----:B------:R-:W-:Y:S02]  /*05c0*/  IMAD.IADD R20, R20, 0x1, R3 ;  /* 0x0000000114147824 */ /* 0x000fe400078e0203 */
[C---:B------:R-:W-:Y:S01]  /*05d0*/  VIADD R3, R28.reuse, 0x2 ;  /* 0x000000021c037836 */ /* 0x040fe20000000000 */
[----:B------:R0:W-:Y:S01]  /*05e0*/  STL [R1+0xc], R0 ;  /* 0x00000c0001007387 */ /* 0x0001e20000100800 */
[----:B------:R-:W-:-:S02]  /*05f0*/  VIADD R2, R28, 0x3 ;  /* 0x000000031c027836 */ /* 0x000fc40000000000 */
[----:B------:R-:W-:Y:S01]  /*0600*/  IMAD R23, R20, 0x80, R23 ;  /* 0x0000008014177824 */ /* 0x000fe200078e0217 */
[----:B------:R1:W-:Y:S01]  /*0610*/  STL [R1+0x8], R3 ;  /* 0x0000080301007387 */ /* 0x0003e20000100800 */
[C---:B------:R-:W-:Y:S02]  /*0620*/  VIADD R27, R28.reuse, 0x5 ;  /* 0x000000051c1b7836 */ /* 0x040fe40000000000 */
[C---:B------:R-:W-:Y:S01]  /*0630*/  VIADD R24, R28.reuse, 0x8 ;  /* 0x000000081c187836 */ /* 0x040fe20000000000 */
[----:B------:R2:W-:Y:S01]  /*0640*/  STL [R1+0x4], R2 ;  /* 0x0000040201007387 */ /* 0x0005e20000100800 */
[C---:B------:R-:W-:Y:S02]  /*0650*/  VIADD R21, R28.reuse, 0x9 ;  /* 0x000000091c157836 */ /* 0x040fe40000000000 */
[C---:B0-----:R-:W-:Y:S02]  /*0660*/  VIADD R0, R28.reuse, 0x4 ;  /* 0x000000041c007836 */ /* 0x041fe40000000000 */
[----:B------:R-:W-:-:S02]  /*0670*/  VIADD R26, R28, 0xa ;  /* 0x0000000a1c1a7836 */ /* 0x000fc40000000000 */
[C---:B-1----:R-:W-:Y:S01]  /*0680*/  VIADD R3, R28.reuse, 0x6 ;  /* 0x000000061c037836 */ /* 0x042fe20000000000 */
[----:B------:R0:W-:Y:S01]  /*0690*/  STL [R1], R0 ;  /* 0x0000000001007387 */ /* 0x0001e20000100800 */
[C---:B------:R-:W-:Y:S02]  /*06a0*/  VIADD R29, R28.reuse, 0xc ;  /* 0x0000000c1c1d7836 */ /* 0x040fe40000000000 */
[C---:B--2---:R-:W-:Y:S01]  /*06b0*/  VIADD R2, R28.reuse, 0xb ;  /* 0x0000000b1c027836 */ /* 0x044fe20000000000 */
[----:B------:R1:W-:Y:S01]  /*06c0*/  STL [R1+0x6d8], R23 ;  /* 0x0006d81701007387 */ /* 0x0003e20000100800 */
[C---:B------:R-:W-:Y:S02]  /*06d0*/  VIADD R25, R28.reuse, 0xd ;  /* 0x0000000d1c197836 */ /* 0x040fe40000000000 */
[C---:B------:R-:W-:Y:S02]  /*06e0*/  VIADD R20, R28.reuse, 0xe ;  /* 0x0000000e1c147836 */ /* 0x040fe40000000000 */
[----:B0-----:R-:W-:-:S02]  /*06f0*/  VIADD R0, R28, 0x7 ;  /* 0x000000071c007836 */ /* 0x001fc40000000000 */
[----:B------:R-:W-:Y:S02]  /*0700*/  VIADD R28, R28, 0xf ;  /* 0x0000000f1c1c7836 */ /* 0x000fe40000000000 */
[----:B-1----:R-:W-:-:S05]  /*0710*/  VIADD R23, R23, 0x40 ;  /* 0x0000004017177836 */ /* 0x002fca0000000000 */
[----:B------:R0:W-:Y:S04]  /*0720*/  STL [R1+0x6dc], R23 ;  /* 0x0006dc1701007387 */ /* 0x0001e80000100800 */
[----:B0-----:R0:W5:Y:S01]  /*0730*/  LDL.LU R23, [R1+0x704] ;  /* 0x0007040001177983 */ /* 0x0011620000300800 */
[----:B------:R-:W-:Y:S05]  /*0740*/  @!P0 BRA `(.L_x_0) ;  /* 0x000000fc00a08947 */ /* 0x000fea0003800000 */
[----:B------:R-:W2:Y:S04]  /*0750*/  LDL R19, [R1+0x6d8] ;  /* 0x0006d80001137983 */ /* 0x000ea80000100800 */
[----:B------:R-:W3:Y:S01]  /*0760*/  LDL R14, [R1+0x6dc] ;  /* 0x0006dc00010e7983 */ /* 0x000ee20000100800 */
[----:B------:R-:W-:Y:S01]  /*0770*/  IABS R9, R22 ;  /* 0x0000001600097213 */ /* 0x000fe20000000000 */
[----:B------:R-:W-:Y:S01]  /*0780*/  ULDC UR6, c[0x0][0x234] ;  /* 0x00008d0000067ab9 */ /* 0x000fe20000000800 */
[----:B-----5:R-:W-:Y:S01]  /*0790*/  IABS R8, R23 ;  /* 0x0000001700087213 */ /* 0x020fe20000000000 */
[----:B------:R1:W-:Y:S01]  /*07a0*/  STL [R1+0x714], R23 ;  /* 0x0007141701007387 */ /* 0x0003e20000100800 */
[----:B------:R-:W4:Y:S01]  /*07b0*/  I2F.RP R11, R9 ;  /* 0x00000009000b7306 */ /* 0x000f220000209400 */
[----:B------:R-:W-:Y:S01]  /*07c0*/  IABS R16, R28 ;  /* 0x0000001c00107213 */ /* 0x000fe20000000000 */
[----:B------:R-:W-:Y:S01]  /*07d0*/  ULDC UR5, c[0x0][0x23c] ;  /* 0x00008f0000057ab9 */ /* 0x000fe20000000800 */
[----:B------:R-:W-:Y:S01]  /*07e0*/  IABS R15, R20 ;  /* 0x00000014000f7213 */ /* 0x000fe20000000000 */
[----:B------:R-:W-:Y:S01]  /*07f0*/  ULDC.64 UR10, c[0x0][0x210] ;  /* 0x00008400000a7ab9 */ /* 0x000fe20000000a00 */
[----:B------:R-:W-:Y:S01]  /*0800*/  ISETP.GE.AND P3, PT, R28, RZ, PT ;  /* 0x000000ff1c00720c */ /* 0x000fe20003f66270 */
[----:B------:R-:W-:-:S02]  /*0810*/  ULDC.64 UR12, c[0x0][0x218] ;  /* 0x00008600000c7ab9 */ /* 0x000fc40000000a00 */
[----:B------:R-:W0:Y:S08]  /*0820*/  I2F.RP R13, R8 ;  /* 0x00000008000d7306 */ /* 0x000e300000209400 */
[----:B----4-:R-:W4:Y:S08]  /*0830*/  MUFU.RCP R11, R11 ;  /* 0x0000000b000b7308 */ /* 0x010f300000001000 */
[----:B0-----:R0:W1:Y:S01]  /*0840*/  MUFU.RCP R4, R13 ;  /* 0x0000000d00047308 */ /* 0x0010620000001000 */
[----:B----4-:R-:W-:Y:S01]  /*0850*/  VIADD R5, R11, 0xffffffe ;  /* 0x0ffffffe0b057836 */ /* 0x010fe20000000000 */
[----:B0-----:R-:W-:-:S06]  /*0860*/  IABS R13, R25 ;  /* 0x00000019000d7213 */ /* 0x001fcc0000000000 */
[----:B------:R-:W0:Y:S01]  /*0870*/  F2I.FTZ.U32.TRUNC.NTZ R5, R5 ;  /* 0x0000000500057305 */ /* 0x000e22000021f000 */
[----:B-1----:R-:W-:-:S07]  /*0880*/  VIADD R7, R4, 0xffffffe ;  /* 0x0ffffffe04077836 */ /* 0x002fce0000000000 */
[----:B------:R-:W1:Y:S01]  /*0890*/  F2I.FTZ.U32.TRUNC.NTZ R7, R7 ;  /* 0x0000000700077305 */ /* 0x000e62000021f000 */
[----:B0-----:R-:W-:-:S04]  /*08a0*/  IMAD.MOV R4, RZ, RZ, -R5 ;  /* 0x000000ffff047224 */ /* 0x001fc800078e0a05 */
[----:B------:R-:W-:Y:S02]  /*08b0*/  IMAD R10, R4, R9, RZ ;  /* 0x00000009040a7224 */ /* 0x000fe400078e02ff */
[----:B------:R-:W-:Y:S02]  /*08c0*/  IMAD.MOV.U32 R4, RZ, RZ, RZ ;  /* 0x000000ffff047224 */ /* 0x000fe400078e00ff */
[----:B-1----:R-:W-:Y:S02]  /*08d0*/  IMAD.MOV R12, RZ, RZ, -R7 ;  /* 0x000000ffff0c7224 */ /* 0x002fe400078e0a07 */
[----:B------:R-:W-:-:S04]  /*08e0*/  IMAD.HI.U32 R10, R5, R10, R4 ;  /* 0x0000000a050a7227 */ /* 0x000fc800078e0004 */
[----:B------:R-:W-:Y:S01]  /*08f0*/  IMAD R12, R12, R8, RZ ;  /* 0x000000080c0c7224 */ /* 0x000fe200078e02ff */
[----:B--2---:R-:W-:Y:S02]  /*0900*/  IABS R6, R19 ;  /* 0x0000001300067213 */ /* 0x004fe40000000000 */
[----:B---3--:R-:W-:-:S03]  /*0910*/  IABS R4, R14 ;  /* 0x0000000e00047213 */ /* 0x008fc60000000000 */
[----:B------:R-:W-:Y:S02]  /*0920*/  IMAD.MOV.U32 R5, RZ, RZ, R6 ;  /* 0x000000ffff057224 */ /* 0x000fe400078e0006 */
[----:B------:R-:W-:Y:S02]  /*0930*/  IMAD.MOV.U32 R6, RZ, RZ, RZ ;  /* 0x000000ffff067224 */ /* 0x000fe400078e00ff */
[----:B------:R-:W-:-:S04]  /*0940*/  IMAD.HI.U32 R11, R10, R5, RZ ;  /* 0x000000050a0b7227 */ /* 0x000fc800078e00ff */
[----:B------:R-:W-:-:S04]  /*0950*/  IMAD.HI.U32 R10, R10, R4, RZ ;  /* 0x000000040a0a7227 */ /* 0x000fc800078e00ff */
[----:B------:R-:W-:Y:S02]  /*0960*/  IMAD.MOV R10, RZ, RZ, -R10 ;  /* 0x000000ffff0a7224 */ /* 0x000fe400078e0a0a */
[----:B------:R-:W-:Y:S02]  /*0970*/  IMAD.MOV R11, RZ, RZ, -R11 ;  /* 0x000000ffff0b7224 */ /* 0x000fe400078e0a0b */
[C---:B------:R-:W-:Y:S02]  /*0980*/  IMAD R4, R9.reuse, R10, R4 ;  /* 0x0000000a09047224 */ /* 0x040fe400078e0204 */
[----:B------:R-:W-:Y:S01]  /*0990*/  IMAD R5, R9, R11, R5 ;  /* 0x0000000b09057224 */ /* 0x000fe200078e0205 */
[----:B------:R-:W-:Y:S01]  /*09a0*/  IABS R11, R29 ;  /* 0x0000001d000b7213 */ /* 0x000fe20000000000 */
[----:B------:R-:W-:Y:S01]  /*09b0*/  IMAD.HI.U32 R6, R7, R12, R6 ;  /* 0x0000000c07067227 */ /* 0x000fe200078e0006 */
[C---:B------:R-:W-:Y:S02]  /*09c0*/  ISETP.GT.U32.AND P1, PT, R9.reuse, R4, PT ;  /* 0x000000040900720c */ /* 0x040fe40003f24070 */
[----:B------:R-:W-:-:S03]  /*09d0*/  ISETP.GT.U32.AND P0, PT, R9, R5, PT ;  /* 0x000000050900720c */ /* 0x000fc60003f04070 */
[----:B------:R-:W-:-:S04]  /*09e0*/  IMAD.HI.U32 R7, R6, R16, RZ ;  /* 0x0000001006077227 */ /* 0x000fc800078e00ff */
[----:B------:R-:W-:Y:S02]  /*09f0*/  IMAD.MOV R7, RZ, RZ, -R7 ;  /* 0x000000ffff077224 */ /* 0x000fe400078e0a07 */
[----:B------:R-:W-:-:S04]  /*0a00*/  IMAD.HI.U32 R12, R6, R15, RZ ;  /* 0x0000000f060c7227 */ /* 0x000fc800078e00ff */
[--C-:B------:R-:W-:Y:S02]  /*0a10*/  @!P1 IMAD.IADD R4, R4, 0x1, -R9.reuse ;  /* 0x0000000104049824 */ /* 0x100fe400078e0a09 */
[C---:B------:R-:W-:Y:S01]  /*0a20*/  IMAD R16, R8.reuse, R7, R16 ;  /* 0x0000000708107224 */ /* 0x040fe200078e0210 */
[----:B------:R-:W-:Y:S01]  /*0a30*/  IABS R7, R2 ;  /* 0x0000000200077213 */ /* 0x000fe20000000000 */
[----:B------:R-:W-:Y:S01]  /*0a40*/  IMAD.MOV R12, RZ, RZ, -R12 ;  /* 0x000000ffff0c7224 */ /* 0x000fe200078e0a0c */
[----:B------:R-:W-:Y:S01]  /*0a50*/  ISETP.GT.U32.AND P1, PT, R9, R4, PT ;  /* 0x000000040900720c */ /* 0x000fe20003f24070 */
[----:B------:R-:W-:Y:S01]  /*0a60*/  @!P0 IMAD.IADD R5, R5, 0x1, -R9 ;  /* 0x0000000105058824 */ /* 0x000fe200078e0a09 */
[C---:B------:R-:W-:Y:S01]  /*0a70*/  ISETP.GT.U32.AND P2, PT, R8.reuse, R16, PT ;  /* 0x000000100800720c */ /* 0x040fe20003f44070 */
[----:B------:R-:W-:Y:S01]  /*0a80*/  IMAD R15, R8, R12, R15 ;  /* 0x0000000c080f7224 */ /* 0x000fe200078e020f */
[----:B------:R-:W-:Y:S01]  /*0a90*/  ISETP.GE.AND P0, PT, R19, RZ, PT ;  /* 0x000000ff1300720c */ /* 0x000fe20003f06270 */
[----:B------:R-:W-:Y:S01]  /*0aa0*/  IMAD.HI.U32 R10, R6, R13, RZ ;  /* 0x0000000d060a7227 */ /* 0x000fe200078e00ff */
[----:B------:R-:W-:-:S02]  /*0ab0*/  ISETP.GT.U32.AND P4, PT, R9, R5, PT ;  /* 0x000000050900720c */ /* 0x000fc40003f84070 */
[----:B------:R-:W-:Y:S01]  /*0ac0*/  ISETP.GT.U32.AND P5, PT, R8, R15, PT ;  /* 0x0000000f0800720c */ /* 0x000fe20003fa4070 */
[----:B------:R-:W-:-:S04]  /*0ad0*/  IMAD.MOV R10, RZ, RZ, -R10 ;  /* 0x000000ffff0a7224 */ /* 0x000fc800078e0a0a */
[----:B------:R-:W-:Y:S01]  /*0ae0*/  @!P1 IMAD.IADD R4, R4, 0x1, -R9 ;  /* 0x0000000104049824 */ /* 0x000fe200078e0a09 */
[----:B------:R-:W-:Y:S01]  /*0af0*/  ISETP.GE.AND P1, PT, R14, RZ, PT ;  /* 0x000000ff0e00720c */ /* 0x000fe20003f26270 */
[--C-:B------:R-:W-:Y:S02]  /*0b00*/  @!P2 IMAD.IADD R16, R16, 0x1, -R8.reuse ;  /* 0x000000011010a824 */ /* 0x100fe400078e0a08 */
[C---:B------:R-:W-:Y:S02]  /*0b10*/  IMAD R13, R8.reuse, R10, R13 ;  /* 0x0000000a080d7224 */ /* 0x040fe400078e020d */
[----:B------:R-:W-:Y:S01]  /*0b20*/  @!P4 IMAD.IADD R5, R5, 0x1, -R9 ;  /* 0x000000010505c824 */ /* 0x000fe200078e0a09 */
[----:B------:R-:W-:Y:S01]  /*0b30*/  ISETP.GT.U32.AND P2, PT, R8, R16, PT ;  /* 0x000000100800720c */ /* 0x000fe20003f44070 */
[----:B------:R-:W-:Y:S01]  /*0b40*/  @!P5 IMAD.IADD R15, R15, 0x1, -R8 ;  /* 0x000000010f0fd824 */ /* 0x000fe200078e0a08 */
[----:B------:R-:W-:Y:S01]  /*0b50*/  ISETP.NE.AND P5, PT, R22, RZ, PT ;  /* 0x000000ff1600720c */ /* 0x000fe20003fa5270 */
[----:B------:R-:W-:Y:S01]  /*0b60*/  @!P0 IMAD.MOV R5, RZ, RZ, -R5 ;  /* 0x000000ffff058224 */ /* 0x000fe200078e0a05 */
[----:B------:R-:W-:Y:S01]  /*0b70*/  LOP3.LUT R22, RZ, R22, RZ, 0x33, !PT ;  /* 0x00000016ff167212 */ /* 0x000fe200078e33ff */
[----:B------:R-:W-:Y:S01]  /*0b80*/  IMAD.HI.U32 R10, R6, R11, RZ ;  /* 0x0000000b060a7227 */ /* 0x000fe200078e00ff */
[----:B------:R-:W-:-:S02]  /*0b90*/  ISETP.GT.U32.AND P6, PT, R8, R13, PT ;  /* 0x0000000d0800720c */ /* 0x000fc40003fc4070 */
[----:B------:R-:W-:Y:S01]  /*0ba0*/  SEL R28, R22, R5, !P5 ;  /* 0x00000005161c7207 */ /* 0x000fe20006800000 */
[----:B------:R-:W-:Y:S01]  /*0bb0*/  @!P1 IMAD.MOV R4, RZ, RZ, -R4 ;  /* 0x000000ffff049224 */ /* 0x000fe200078e0a04 */
[----:B------:R-:W-:Y:S01]  /*0bc0*/  ISETP.GE.AND P4, PT, R20, RZ, PT ;  /* 0x000000ff1400720c */ /* 0x000fe20003f86270 */
[----:B------:R-:W-:Y:S02]  /*0bd0*/  IMAD.MOV R12, RZ, RZ, -R10 ;  /* 0x000000ffff0c7224 */ /* 0x000fe400078e0a0a */
[----:B------:R0:W-:Y:S01]  /*0be0*/  STL [R1+0x710], R28 ;  /* 0x0007101c01007387 */ /* 0x0001e20000100800 */
[----:B------:R-:W-:Y:S01]  /*0bf0*/  SEL R4, R22, R4, !P5 ;  /* 0x0000000416047207 */ /* 0x000fe20006800000 */
[----:B------:R-:W-:Y:S02]  /*0c00*/  @!P2 IMAD.IADD R16, R16, 0x1, -R8 ;  /* 0x000000011010a824 */ /* 0x000fe400078e0a08 */
[----:B------:R-:W2:Y:S01]  /*0c10*/  LDL.LU R23, [R1+0xc] ;  /* 0x00000c0001177983 */ /* 0x000ea20000300800 */
[----:B------:R-:W-:Y:S01]  /*0c20*/  ISETP.GE.AND P2, PT, R29, RZ, PT ;  /* 0x000000ff1d00720c */ /* 0x000fe20003f46270 */
[----:B------:R-:W-:-:S02]  /*0c30*/  IMAD R11, R8, R12, R11 ;  /* 0x0000000c080b7224 */ /* 0x000fc400078e020b */
[----:B------:R-:W-:Y:S01]  /*0c40*/  @!P6 IMAD.IADD R13, R13, 0x1, -R8 ;  /* 0x000000010d0de824 */ /* 0x000fe200078e0a08 */
[C---:B------:R-:W-:Y:S01]  /*0c50*/  ISETP.GT.U32.AND P6, PT, R8.reuse, R15, PT ;  /* 0x0000000f0800720c */ /* 0x040fe20003fc4070 */
[----:B0-----:R-:W3:Y:S01]  /*0c60*/  LDL R28, [R1+0x6d0] ;  /* 0x0006d000011c7983 */ /* 0x001ee20000100800 */
[C---:B------:R-:W-:Y:S01]  /*0c70*/  ISETP.GT.U32.AND P1, PT, R8.reuse, R11, PT ;  /* 0x0000000b0800720c */ /* 0x040fe20003f24070 */
[----:B------:R-:W-:Y:S01]  /*0c80*/  @!P3 IMAD.MOV R16, RZ, RZ, -R16 ;  /* 0x000000ffff10b224 */ /* 0x000fe200078e0a10 */
[----:B------:R-:W-:Y:S01]  /*0c90*/  ISETP.GT.U32.AND P0, PT, R8, R13, PT ;  /* 0x0000000d0800720c */ /* 0x000fe20003f04070 */
[----:B------:R0:W-:Y:S01]  /*0ca0*/  STL [R1+0x10], R4 ;  /* 0x0000100401007387 */ /* 0x0001e20000100800 */
[----:B------:R-:W-:-:S03]  /*0cb0*/  IMAD.HI.U32 R10, R6, R7, RZ ;  /* 0x00000007060a7227 */ /* 0x000fc600078e00ff */
[----:B------:R-:W4:Y:S01]  /*0cc0*/  LDL.LU R29, [R1] ;  /* 0x00000000011d7983 */ /* 0x000f220000300800 */
[----:B------:R-:W-:-:S04]  /*0cd0*/  IMAD.MOV R10, RZ, RZ, -R10 ;  /* 0x000000ffff0a7224 */ /* 0x000fc800078e0a0a */
[----:B------:R-:W-:Y:S01]  /*0ce0*/  IMAD R10, R8, R10, R7 ;  /* 0x0000000a080a7224 */ /* 0x000fe200078e0207 */
[----:B0-----:R-:W-:Y:S01]  /*0cf0*/  IABS R4, R26 ;  /* 0x0000001a00047213 */ /* 0x001fe20000000000 */
[--C-:B------:R-:W-:Y:S01]  /*0d00*/  @!P1 IMAD.IADD R11, R11, 0x1, -R8.reuse ;  /* 0x000000010b0b9824 */ /* 0x100fe200078e0a08 */
[----:B------:R-:W-:Y:S02]  /*0d10*/  ISETP.GE.AND P1, PT, R26, RZ, PT ;  /* 0x000000ff1a00720c */ /* 0x000fe40003f26270 */
[----:B------:R-:W2:Y:S04]  /*0d20*/  LDL.LU R26, [R1+0x8] ;  /* 0x00000800011a7983 */ /* 0x000ea80000300800 */
[----:B------:R0:W-:Y:S04]  /*0d30*/  STL [R1+0x718], R16 ;  /* 0x0007181001007387 */ /* 0x0001e80000100800 */
[----:B0-----:R-:W3:Y:S01]  /*0d40*/  LDL.LU R16, [R1+0x4] ;  /* 0x0000040001107983 */ /* 0x001ee20000300800 */
[--C-:B------:R-:W-:Y:S01]  /*0d50*/  @!P6 IMAD.IADD R15, R15, 0x1, -R8.reuse ;  /* 0x000000010f0fe824 */ /* 0x100fe200078e0a08 */
[----:B------:R-:W-:Y:S01]  /*0d60*/  ISETP.GT.U32.AND P6, PT, R8, R10, PT ;  /* 0x0000000a0800720c */ /* 0x000fe20003fc4070 */
[----:B------:R-:W-:Y:S01]  /*0d70*/  @!P0 IMAD.IADD R13, R13, 0x1, -R8 ;  /* 0x000000010d0d8824 */ /* 0x000fe200078e0a08 */
[----:B------:R-:W-:Y:S01]  /*0d80*/  ISETP.GE.AND P0, PT, R2, RZ, PT ;  /* 0x000000ff0200720c */ /* 0x000fe20003f06270 */
[----:B------:R-:W-:Y:S01]  /*0d90*/  IMAD.MOV.U32 R2, RZ, RZ, R4 ;  /* 0x000000ffff027224 */ /* 0x000fe200078e0004 */
[----:B------:R-:W-:-:S03]  /*0da0*/  ISETP.GT.U32.AND P3, PT, R8, R11, PT ;  /* 0x0000000b0800720c */ /* 0x000fc60003f64070 */
[----:B------:R-:W-:Y:S01]  /*0db0*/  IMAD.HI.U32 R9, R6, R2, RZ ;  /* 0x0000000206097227 */ /* 0x000fe200078e00ff */
[----:B------:R-:W-:-:S03]  /*0dc0*/  IABS R7, R21 ;  /* 0x0000001500077213 */ /* 0x000fc60000000000 */
[----:B------:R-:W-:Y:S02]  /*0dd0*/  IMAD.MOV R9, RZ, RZ, -R9 ;  /* 0x000000ffff097224 */ /* 0x000fe400078e0a09 */
[----:B------:R-:W-:Y:S01]  /*0de0*/  @!P6 IMAD.IADD R10, R10, 0x1, -R8 ;  /* 0x000000010a0ae824 */ /* 0x000fe200078e0a08 */
[----:B------:R-:W-:Y:S01]  /*0df0*/  IABS R20, R24 ;  /* 0x0000001800147213 */ /* 0x000fe20000000000 */
[----:B------:R-:W-:Y:S02]  /*0e00*/  IMAD R2, R8, R9, R2 ;  /* 0x0000000908027224 */ /* 0x000fe400078e0202 */
[----:B------:R-:W-:Y:S01]  /*0e10*/  IMAD.HI.U32 R4, R6, R7, RZ ;  /* 0x0000000706047227 */ /* 0x000fe200078e00ff */
[----:B------:R-:W-:-:S03]  /*0e20*/  ISETP.GT.U32.AND P6, PT, R8, R10, PT ;  /* 0x0000000a0800720c */ /* 0x000fc60003fc4070 */
[----:B------:R-:W-:Y:S01]  /*0e30*/  @!P3 IMAD.IADD R11, R11, 0x1, -R8 ;  /* 0x000000010b0bb824 */ /* 0x000fe200078e0a08 */
[----:B------:R-:W-:Y:S01]  /*0e40*/  ISETP.GT.U32.AND P3, PT, R8, R2, PT ;  /* 0x000000020800720c */ /* 0x000fe20003f64070 */
[----:B------:R-:W-:Y:S02]  /*0e50*/  IMAD.MOV R4, RZ, RZ, -R4 ;  /* 0x000000ffff047224 */ /* 0x000fe400078e0a04 */
[----:B------:R-:W-:-:S04]  /*0e60*/  IMAD.HI.U32 R9, R6, R20, RZ ;  /* 0x0000001406097227 */ /* 0x000fc800078e00ff */
[----:B------:R-:W-:Y:S02]  /*0e70*/  IMAD R7, R8, R4, R7 ;  /* 0x0000000408077224 */ /* 0x000fe400078e0207 */
[----:B------:R-:W-:Y:S02]  /*0e80*/  IMAD.MOV R9, RZ, RZ, -R9 ;  /* 0x000000ffff097224 */ /* 0x000fe400078e0a09 */
[----:B------:R-:W-:Y:S01]  /*0e90*/  @!P6 IMAD.IADD R10, R10, 0x1, -R8 ;  /* 0x000000010a0ae824 */ /* 0x000fe200078e0a08 */
[C---:B------:R-:W-:Y:S01]  /*0ea0*/  ISETP.GT.U32.AND P6, PT, R8.reuse, R7, PT ;  /* 0x000000070800720c */ /* 0x040fe20003fc4070 */
[----:B------:R-:W-:Y:S02]  /*0eb0*/  IMAD R20, R8, R9, R20 ;  /* 0x0000000908147224 */ /* 0x000fe400078e0214 */
[----:B------:R-:W-:-:S03]  /*0ec0*/  @!P3 IMAD.IADD R2, R2, 0x1, -R8 ;  /* 0x000000010202b824 */ /* 0x000fc600078e0a08 */
[----:B------:R-:W-:Y:S02]  /*0ed0*/  ISETP.GT.U32.AND P3, PT, R8, R20, PT ;  /* 0x000000140800720c */ /* 0x000fe40003f64070 */
[----:B------:R-:W-:Y:S02]  /*0ee0*/  ISETP.GE.AND P5, PT, R25, RZ, PT ;  /* 0x000000ff1900720c */ /* 0x000fe40003fa6270 */
[----:B------:R-:W-:Y:S02]  /*0ef0*/  IABS R5, R0 ;  /* 0x0000000000057213 */ /* 0x000fe40000000000 */
[----:B------:R-:W-:Y:S01]  /*0f00*/  IABS R19, R27 ;  /* 0x0000001b00137213 */ /* 0x000fe20000000000 */
[----:B------:R-:W-:Y:S02]  /*0f10*/  @!P6 IMAD.IADD R7, R7, 0x1, -R8 ;  /* 0x000000010707e824 */ /* 0x000fe400078e0a08 */
[----:B------:R-:W-:-:S04]  /*0f20*/  IMAD.HI.U32 R12, R6, R5, RZ ;  /* 0x00000005060c7227 */ /* 0x000fc800078e00ff */
[----:B------:R-:W-:Y:S02]  /*0f30*/  @!P3 IMAD.IADD R20, R20, 0x1, -R8 ;  /* 0x000000011414b824 */ /* 0x000fe400078e0a08 */
[----:B------:R-:W-:Y:S01]  /*0f40*/  @!P4 IMAD.MOV R15, RZ, RZ, -R15 ;  /* 0x000000ffff0fc224 */ /* 0x000fe200078e0a0f */
[----:B------:R-:W-:Y:S01]  /*0f50*/  ISETP.GT.U32.AND P4, PT, R8, R7, PT ;  /* 0x000000070800720c */ /* 0x000fe20003f84070 */
[----:B------:R-:W-:-:S04]  /*0f60*/  IMAD.HI.U32 R18, R6, R19, RZ ;  /* 0x0000001306127227 */ /* 0x000fc800078e00ff */
[----:B------:R-:W-:Y:S02]  /*0f70*/  IMAD.MOV R12, RZ, RZ, -R12 ;  /* 0x000000ffff0c7224 */ /* 0x000fe400078e0a0c */
[----:B------:R-:W-:Y:S01]  /*0f80*/  @!P5 IMAD.MOV R13, RZ, RZ, -R13 ;  /* 0x000000ffff0dd224 */ /* 0x000fe200078e0a0d */
[C---:B------:R-:W-:Y:S01]  /*0f90*/  ISETP.GT.U32.AND P5, PT, R8.reuse, R20, PT ;  /* 0x000000140800720c */ /* 0x040fe20003fa4070 */
[----:B------:R-:W-:Y:S02]  /*0fa0*/  IMAD.MOV R18, RZ, RZ, -R18 ;  /* 0x000000ffff127224 */ /* 0x000fe400078e0a12 */
[C---:B------:R-:W-:Y:S02]  /*0fb0*/  IMAD R5, R8.reuse, R12, R5 ;  /* 0x0000000c08057224 */ /* 0x040fe400078e0205 */
[C---:B------:R-:W-:Y:S02]  /*0fc0*/  IMAD R19, R8.reuse, R18, R19 ;  /* 0x0000001208137224 */ /* 0x040fe400078e0213 */
[----:B------:R-:W-:Y:S01]  /*0fd0*/  @!P4 IMAD.IADD R7, R7, 0x1, -R8 ;  /* 0x000000010707c824 */ /* 0x000fe200078e0a08 */
[----:B------:R-:W-:-:S02]  /*0fe0*/  ISETP.GT.U32.AND P6, PT, R8, R5, PT ;  /* 0x000000050800720c */ /* 0x000fc40003fc4070 */
[----:B------:R-:W-:Y:S02]  /*0ff0*/  ISETP.GT.U32.AND P4, PT, R8, R19, PT ;  /* 0x000000130800720c */ /* 0x000fe40003f84070 */
[----:B------:R-:W-:Y:S01]  /*1000*/  IABS R4, R3 ;  /* 0x0000000300047213 */ /* 0x000fe20000000000 */
[----:B------:R-:W-:-:S04]  /*1010*/  @!P5 IMAD.IADD R20, R20, 0x1, -R8 ;  /* 0x000000011414d824 */ /* 0x000fc800078e0a08 */
[----:B------:R-:W-:-:S04]  /*1020*/  IMAD.HI.U32 R22, R6, R4, RZ ;  /* 0x0000000406167227 */ /* 0x000fc800078e00ff */
[----:B------:R-:W-:Y:S02]  /*1030*/  @!P6 IMAD.IADD R5, R5, 0x1, -R8 ;  /* 0x000000010505e824 */ /* 0x000fe400078e0a08 */
[----:B------:R-:W-:Y:S02]  /*1040*/  IMAD.MOV R22, RZ, RZ, -R22 ;  /* 0x000000ffff167224 */ /* 0x000fe400078e0a16 */
[----:B------:R-:W-:Y:S01]  /*1050*/  @!P4 IMAD.IADD R19, R19, 0x1, -R8 ;  /* 0x000000011313c824 */ /* 0x000fe200078e0a08 */
[C---:B------:R-:W-:Y:S01]  /*1060*/  ISETP.GT.U32.AND P6, PT, R8.reuse, R5, PT ;  /* 0x000000050800720c */ /* 0x040fe20003fc4070 */
[C---:B------:R-:W-:Y:S01]  /*1070*/  IMAD R4, R8.reuse, R22, R4 ;  /* 0x0000001608047224 */ /* 0x040fe200078e0204 */
[----:B------:R-:W-:-:S11]  /*1080*/  ISETP.GT.U32.AND P3, PT, R8, R2, PT ;  /* 0x000000020800720c */ /* 0x000fd60003f64070 */
[--C-:B------:R-:W-:Y:S01]  /*1090*/  @!P6 IMAD.IADD R5, R5, 0x1, -R8.reuse ;  /* 0x000000010505e824 */ /* 0x100fe200078e0a08 */
[----:B------:R-:W-:Y:S01]  /*10a0*/  ISETP.GE.AND P6, PT, R21, RZ, PT ;  /* 0x000000ff1500720c */ /* 0x000fe20003fc6270 */
[----:B------:R-:W-:Y:S01]  /*10b0*/  @!P3 IMAD.IADD R2, R2, 0x1, -R8 ;  /* 0x000000010202b824 */ /* 0x000fe200078e0a08 */
[----:B------:R-:W-:-:S03]  /*10c0*/  ISETP.GT.U32.AND P3, PT, R8, R4, PT ;  /* 0x000000040800720c */ /* 0x000fc60003f64070 */
[----:B------:R-:W-:Y:S01]  /*10d0*/  @!P1 IMAD.MOV R2, RZ, RZ, -R2 ;  /* 0x000000ffff029224 */ /* 0x000fe200078e0a02 */
[----:B------:R-:W-:-:S09]  /*10e0*/  ISETP.GE.AND P1, PT, R0, RZ, PT ;  /* 0x000000ff0000720c */ /* 0x000fd20003f26270 */
[----:B------:R-:W-:-:S05]  /*10f0*/  @!P3 IMAD.IADD R4, R4, 0x1, -R8 ;  /* 0x000000010404b824 */ /* 0x000fca00078e0a08 */
[----:B------:R-:W-:Y:S01]  /*1100*/  ISETP.GT.U32.AND P4, PT, R8, R4, PT ;  /* 0x000000040800720c */ /* 0x000fe20003f84070 */
[----:B------:R-:W-:Y:S02]  /*1110*/  @!P1 IMAD.MOV R5, RZ, RZ, -R5 ;  /* 0x000000ffff059224 */ /* 0x000fe400078e0a05 */
[----:B------:R-:W-:Y:S02]  /*1120*/  @!P2 IMAD.MOV R11, RZ, RZ, -R11 ;  /* 0x000000ffff0ba224 */ /* 0x000fe400078e0a0b */
[----:B------:R-:W-:-:S08]  /*1130*/  @!P0 IMAD.MOV R10, RZ, RZ, -R10 ;  /* 0x000000ffff0a8224 */ /* 0x000fd000078e0a0a */
[----:B------:R-:W-:Y:S02]  /*1140*/  @!P4 IMAD.IADD R4, R4, 0x1, -R8 ;  /* 0x000000010404c824 */ /* 0x000fe400078e0a08 */
[----:B------:R-:W-:Y:S01]  /*1150*/  @!P6 IMAD.MOV R7, RZ, RZ, -R7 ;  /* 0x000000ffff07e224 */ /* 0x000fe200078e0a07 */
[----:B----4-:R-:W-:-:S05]  /*1160*/  IABS R9, R29 ;  /* 0x0000001d00097213 */ /* 0x010fca0000000000 */
[----:B------:R-:W-:-:S04]  /*1170*/  IMAD.HI.U32 R17, R6, R9, RZ ;  /* 0x0000000906117227 */ /* 0x000fc800078e00ff */
[----:B------:R-:W-:-:S04]  /*1180*/  IMAD.MOV R17, RZ, RZ, -R17 ;  /* 0x000000ffff117224 */ /* 0x000fc800078e0a11 */
[----:B------:R-:W-:-:S05]  /*1190*/  IMAD R9, R8, R17, R9 ;  /* 0x0000001108097224 */ /* 0x000fca00078e0209 */
[----:B------:R-:W-:Y:S02]  /*11a0*/  ISETP.GT.U32.AND P5, PT, R8, R9, PT ;  /* 0x000000090800720c */ /* 0x000fe40003fa4070 */
[----:B--2---:R-:W-:Y:S02]  /*11b0*/  IABS R14, R26 ;  /* 0x0000001a000e7213 */ /* 0x004fe40000000000 */
[----:B------:R-:W-:-:S03]  /*11c0*/  IABS R18, R23 ;  /* 0x0000001700127213 */ /* 0x000fc60000000000 */
[----:B------:R-:W-:-:S06]  /*11d0*/  IMAD.HI.U32 R22, R6, R14, RZ ;  /* 0x0000000e06167227 */ /* 0x000fcc00078e00ff */
[----:B------:R-:W-:Y:S01]  /*11e0*/  @!P5 IMAD.IADD R9, R9, 0x1, -R8 ;  /* 0x000000010909d824 */ /* 0x000fe200078e0a08 */
[C---:B------:R-:W-:Y:S01]  /*11f0*/  ISETP.GT.U32.AND P5, PT, R8.reuse, R19, PT ;  /* 0x000000130800720c */ /* 0x040fe20003fa4070 */
[----:B------:R-:W-:Y:S02]  /*1200*/  IMAD.MOV.U32 R17, RZ, RZ, R18 ;  /* 0x000000ffff117224 */ /* 0x000fe400078e0012 */
[----:B------:R-:W-:Y:S01]  /*1210*/  IMAD.MOV R18, RZ, RZ, -R22 ;  /* 0x000000ffff127224 */ /* 0x000fe200078e0a16 */
[----:B---3--:R-:W-:Y:S02]  /*1220*/  IABS R22, R28 ;  /* 0x0000001c00167213 */ /* 0x008fe40000000000 */
[----:B------:R-:W-:Y:S01]  /*1230*/  IABS R12, R16 ;  /* 0x00000010000c7213 */ /* 0x000fe20000000000 */
[----:B------:R-:W-:Y:S02]  /*1240*/  IMAD R14, R8, R18, R14 ;  /* 0x00000012080e7224 */ /* 0x000fe400078e020e */
[----:B------:R-:W-:-:S02]  /*1250*/  IMAD.MOV.U32 R18, RZ, RZ, R22 ;  /* 0x000000ffff127224 */ /* 0x000fc400078e0016 */
[----:B------:R-:W-:-:S04]  /*1260*/  IMAD.HI.U32 R25, R6, R12, RZ ;  /* 0x0000000c06197227 */ /* 0x000fc800078e00ff */
[----:B------:R-:W-:-:S04]  /*1270*/  IMAD.HI.U32 R21, R6, R17, RZ ;  /* 0x0000001106157227 */ /* 0x000fc800078e00ff */
[----:B------:R-:W-:Y:S01]  /*1280*/  @!P5 IMAD.IADD R19, R19, 0x1, -R8 ;  /* 0x000000011313d824 */ /* 0x000fe200078e0a08 */
[----:B------:R-:W-:Y:S01]  /*1290*/  ISETP.GE.AND P5, PT, R24, RZ, PT ;  /* 0x000000ff1800720c */ /* 0x000fe20003fa6270 */
[----:B------:R-:W-:-:S04]  /*12a0*/  IMAD.HI.U32 R6, R6, R18, RZ ;  /* 0x0000001206067227 */ /* 0x000fc800078e00ff */
[----:B------:R-:W-:-:S04]  /*12b0*/  IMAD.MOV R6, RZ, RZ, -R6 ;  /* 0x000000ffff067224 */ /* 0x000fc800078e0a06 */
[----:B------:R-:W-:Y:S02]  /*12c0*/  IMAD R18, R8, R6, R18 ;  /* 0x0000000608127224 */ /* 0x000fe400078e0212 */
[----:B------:R-:W-:-:S04]  /*12d0*/  IMAD.MOV.U32 R6, RZ, RZ, R20 ;  /* 0x000000ffff067224 */ /* 0x000fc800078e0014 */
[----:B------:R-:W-:Y:S01]  /*12e0*/  @!P5 IMAD.MOV R6, RZ, RZ, -R6 ;  /* 0x000000ffff06d224 */ /* 0x000fe200078e0a06 */
[----:B------:R-:W-:Y:S02]  /*12f0*/  ISETP.GE.AND P5, PT, R29, RZ, PT ;  /* 0x000000ff1d00720c */ /* 0x000fe40003fa6270 */
[----:B------:R-:W0:Y:S01]  /*1300*/  S2R R29, SR_TID.X ;  /* 0x00000000001d7919 */ /* 0x000e220000002100 */
[----:B------:R-:W-:Y:S01]  /*1310*/  IMAD.MOV R21, RZ, RZ, -R21 ;  /* 0x000000ffff157224 */ /* 0x000fe200078e0a15 */
[----:B------:R-:W-:Y:S02]  /*1320*/  ISETP.GE.AND P1, PT, R26, RZ, PT ;  /* 0x000000ff1a00720c */ /* 0x000fe40003f26270 */
[----:B------:R-:W1:Y:S01]  /*1330*/  LDC R26, c[0x0][0x230] ;  /* 0x00008c00ff1a7b82 */ /* 0x000e620000000800 */
[C---:B------:R-:W-:Y:S01]  /*1340*/  IMAD R17, R8.reuse, R21, R17 ;  /* 0x0000001508117224 */ /* 0x040fe200078e0211 */
[C---:B------:R-:W-:Y:S02]  /*1350*/  ISETP.GT.U32.AND P2, PT, R8.reuse, R14, PT ;  /* 0x0000000e0800720c */ /* 0x040fe40003f44070 */
[----:B------:R-:W-:-:S02]  /*1360*/  ISETP.GT.U32.AND P0, PT, R8, R9, PT ;  /* 0x000000090800720c */ /* 0x000fc40003f04070 */
[----:B------:R-:W-:-:S09]  /*1370*/  ISETP.GT.U32.AND P4, PT, R8, R17, PT ;  /* 0x000000110800720c */ /* 0x000fd20003f84070 */
[--C-:B------:R-:W-:Y:S02]  /*1380*/  @!P2 IMAD.IADD R14, R14, 0x1, -R8.reuse ;  /* 0x000000010e0ea824 */ /* 0x100fe400078e0a08 */
[--C-:B------:R-:W-:Y:S01]  /*1390*/  @!P0 IMAD.IADD R9, R9, 0x1, -R8.reuse ;  /* 0x0000000109098824 */ /* 0x100fe200078e0a08 */
[----:B------:R-:W-:Y:S01]  /*13a0*/  ISETP.GE.AND P0, PT, R3, RZ, PT ;  /* 0x000000ff0300720c */ /* 0x000fe20003f06270 */
[----:B------:R-:W-:Y:S01]  /*13b0*/  @!P4 IMAD.IADD R17, R17, 0x1, -R8 ;  /* 0x000000011111c824 */ /* 0x000fe200078e0a08 */
[C---:B------:R-:W-:Y:S01]  /*13c0*/  ISETP.GT.U32.AND P2, PT, R8.reuse, R14, PT ;  /* 0x0000000e0800720c */ /* 0x040fe20003f44070 */
[C---:B0-----:R-:W-:Y:S01]  /*13d0*/  IMAD.SHL.U32 R0, R29.reuse, 0x2, RZ ;  /* 0x000000021d007824 */ /* 0x041fe200078e00ff */
[----:B------:R-:W-:Y:S02]  /*13e0*/  LOP3.LUT R3, R29, 0x7, RZ, 0xc0, !PT ;  /* 0x000000071d037812 */ /* 0x000fe400078ec0ff */
[----:B------:R-:W-:Y:S02]  /*13f0*/  ISETP.GT.U32.AND P6, PT, R8, R17, PT ;  /* 0x000000110800720c */ /* 0x000fe40003fc4070 */
[----:B------:R-:W-:Y:S01]  /*1400*/  LOP3.LUT R20, R0, 0x10, RZ, 0xc0, !PT ;  /* 0x0000001000147812 */ /* 0x000fe200078ec0ff */
[----:B------:R-:W-:-:S02]  /*1410*/  IMAD R21, R3, 0x110, RZ ;  /* 0x0000011003157824 */ /* 0x000fc400078e02ff */
[----:B-1----:R-:W-:Y:S01]  /*1420*/  VIADD R26, R26, 0x3f ;  /* 0x0000003f1a1a7836 */ /* 0x002fe20000000000 */
[----:B------:R-:W-:Y:S02]  /*1430*/  LOP3.LUT R20, R20, 0x20, R29, 0xf8, !PT ;  /* 0x0000002014147812 */ /* 0x000fe400078ef81d */
[----:B------:R-:W-:Y:S01]  /*1440*/  ISETP.GE.AND P4, PT, R27, RZ, PT ;  /* 0x000000ff1b00720c */ /* 0x000fe20003f86270 */
[----:B------:R-:W-:Y:S01]  /*1450*/  IMAD.MOV R25, RZ, RZ, -R25 ;  /* 0x000000ffff197224 */ /* 0x000fe200078e0a19 */
[----:B------:R-:W-:Y:S01]  /*1460*/  LOP3.LUT R20, R21, R20, RZ, 0x3c, !PT ;  /* 0x0000001415147212 */ /* 0x000fe200078e3cff */
[----:B------:R-:W-:Y:S01]  /*1470*/  IMAD.SHL.U32 R21, R29, 0x80, RZ ;  /* 0x000000801d157824 */ /* 0x000fe200078e00ff */
[----:B------:R-:W-:Y:S01]  /*1480*/  SHF.R.S32.HI R22, RZ, 0x1f, R26 ;  /* 0x0000001fff167819 */ /* 0x000fe2000001141a */
[----:B------:R-:W-:Y:S02]  /*1490*/  IMAD R3, R3, 0x90, RZ ;  /* 0x0000009003037824 */ /* 0x000fe400078e02ff */
[----:B------:R-:W-:Y:S01]  /*14a0*/  IMAD R12, R8, R25, R12 ;  /* 0x00000019080c7224 */ /* 0x000fe200078e020c */
[----:B------:R-:W-:Y:S01]  /*14b0*/  LEA.HI R24, R22, R26, RZ, 0x6 ;  /* 0x0000001a16187211 */ /* 0x000fe200078f30ff */
[--C-:B------:R-:W-:Y:S01]  /*14c0*/  @!P2 IMAD.IADD R14, R14, 0x1, -R8.reuse ;  /* 0x000000010e0ea824 */ /* 0x100fe200078e0a08 */
[----:B------:R-:W-:Y:S01]  /*14d0*/  LOP3.LUT R25, R20, 0x800, R21, 0xf8, !PT ;  /* 0x0000080014197812 */ /* 0x000fe200078ef815 */
[----:B------:R-:W-:Y:S01]  /*14e0*/  @!P6 IMAD.IADD R17, R17, 0x1, -R8 ;  /* 0x000000011111e824 */ /* 0x000fe200078e0a08 */
[----:B------:R-:W-:Y:S01]  /*14f0*/  ISETP.GE.AND P2, PT, R16, RZ, PT ;  /* 0x000000ff1000720c */ /* 0x000fe20003f46270 */
[----:B------:R-:W-:Y:S01]  /*1500*/  @!P0 IMAD.MOV R4, RZ, RZ, -R4 ;  /* 0x000000ffff048224 */ /* 0x000fe200078e0a04 */
[----:B------:R-:W-:Y:S01]  /*1510*/  LOP3.LUT R26, R3, 0x30, R0, 0x78, !PT ;  /* 0x00000030031a7812 */ /* 0x000fe200078e7800 */
[----:B------:R-:W2:Y:S01]  /*1520*/  LDL.LU R16, [R1+0x718] ;  /* 0x0007180001107983 */ /* 0x000ea20000300800 */
[----:B------:R-:W-:Y:S01]  /*1530*/  ISETP.GE.AND P6, PT, R23, RZ, PT ;  /* 0x000000ff1700720c */ /* 0x000fe20003fc6270 */
[----:B------:R-:W-:Y:S01]  /*1540*/  IMAD.MOV.U32 R0, RZ, RZ, R19 ;  /* 0x000000ffff007224 */ /* 0x000fe200078e0013 */
[----:B------:R-:W-:Y:S01]  /*1550*/  LOP3.LUT R27, R29, 0x3f, RZ, 0xc0, !PT ;  /* 0x0000003f1d1b7812 */ /* 0x000fe200078ec0ff */
[----:B------:R-:W3:Y:S01]  /*1560*/  LDL.LU R23, [R1+0x714] ;  /* 0x0007140001177983 */ /* 0x000ee20000300800 */
[----:B------:R-:W-:Y:S01]  /*1570*/  ISETP.GT.U32.AND P3, PT, R8, R12, PT ;  /* 0x0000000c0800720c */ /* 0x000fe20003f64070 */
[----:B------:R-:W-:Y:S01]  /*1580*/  @!P4 IMAD.MOV R0, RZ, RZ, -R0 ;  /* 0x000000ffff00c224 */ /* 0x000fe200078e0a00 */
[----:B------:R-:W0:Y:S01]  /*1590*/  LDC R22, c[0x0][0x238] ;  /* 0x00008e00ff167b82 */ /* 0x000e220000000800 */
[----:B------:R-:W-:Y:S01]  /*15a0*/  STL [R1+0xfc], R25 ;  /* 0x0000fc1901007387 */ /* 0x000fe20000100800 */
[----:B------:R-:W-:-:S03]  /*15b0*/  ISETP.GE.AND P4, PT, R28, RZ, PT ;  /* 0x000000ff1c00720c */ /* 0x000fc60003f86270 */
[----:B------:R1:W-:Y:S04]  /*15c0*/  STL.64 [R1+0x708], R24 ;  /* 0x0007081801007387 */ /* 0x0003e80000100a00 */
[----:B------:R-:W4:Y:S04]  /*15d0*/  LDL.LU R29, [R1+0x10] ;  /* 0x00001000011d7983 */ /* 0x000f280000300800 */
[----:B------:R-:W4:Y:S01]  /*15e0*/  LDL.LU R28, [R1+0x710] ;  /* 0x00071000011c7983 */ /* 0x000f220000300800 */
[----:B------:R-:W-:-:S05]  /*15f0*/  @!P3 IMAD.IADD R12, R12, 0x1, -R8 ;  /* 0x000000010c0cb824 */ /* 0x000fca00078e0a08 */
[----:B------:R-:W-:-:S13]  /*1600*/  ISETP.GT.U32.AND P3, PT, R8, R12, PT ;  /* 0x0000000c0800720c */ /* 0x000fda0003f64070 */
[----:B------:R-:W-:Y:S01]  /*1610*/  @!P3 IMAD.IADD R12, R12, 0x1, -R8 ;  /* 0x000000010c0cb824 */ /* 0x000fe200078e0a08 */
[----:B------:R-:W-:-:S13]  /*1620*/  ISETP.GT.U32.AND P3, PT, R8, R18, PT ;  /* 0x000000120800720c */ /* 0x000fda0003f64070 */
[----:B------:R-:W-:-:S05]  /*1630*/  @!P3 IMAD.IADD R18, R18, 0x1, -R8 ;  /* 0x000000011212b824 */ /* 0x000fca00078e0a08 */
[----:B------:R-:W-:Y:S01]  /*1640*/  ISETP.GT.U32.AND P3, PT, R8, R18, PT ;  /* 0x000000120800720c */ /* 0x000fe20003f64070 */
[----:B------:R-:W-:Y:S02]  /*1650*/  IMAD R21, R27, UR5, RZ ;  /* 0x000000051b157c24 */ /* 0x000fe4000f8e02ff */
[----:B------:R-:W-:Y:S02]  /*1660*/  @!P5 IMAD.MOV R9, RZ, RZ, -R9 ;  /* 0x000000ffff09d224 */ /* 0x000fe400078e0a09 */
[----:B------:R-:W-:Y:S02]  /*1670*/  @!P2 IMAD.MOV R12, RZ, RZ, -R12 ;  /* 0x000000ffff0ca224 */ /* 0x000fe400078e0a0c */
[----:B------:R-:W-:Y:S02]  /*1680*/  @!P1 IMAD.MOV R14, RZ, RZ, -R14 ;  /* 0x000000ffff0e9224 */ /* 0x000fe400078e0a0e */
[----:B------:R-:W-:-:S04]  /*1690*/  @!P6 IMAD.MOV R17, RZ, RZ, -R17 ;  /* 0x000000ffff11e224 */ /* 0x000fc800078e0a11 */
[----:B------:R-:W-:Y:S01]  /*16a0*/  @!P3 IMAD.IADD R18, R18, 0x1, -R8 ;  /* 0x000000011212b824 */ /* 0x000fe200078e0a08 */
[----:B------:R-:W-:-:S03]  /*16b0*/  LEA R3, P3, R21, UR12, 0x1 ;  /* 0x0000000c15037c11 */ /* 0x000fc6000f8608ff */
[----:B------:R-:W-:Y:S01]  /*16c0*/  @!P4 IMAD.MOV R18, RZ, RZ, -R18 ;  /* 0x000000ffff12c224 */ /* 0x000fe200078e0a12 */
[----:B---3--:R-:W-:Y:S02]  /*16d0*/  ISETP.NE.AND P0, PT, R23, RZ, PT ;  /* 0x000000ff1700720c */ /* 0x008fe40003f05270 */
[----:B------:R-:W-:-:S04]  /*16e0*/  LOP3.LUT R23, RZ, R23, RZ, 0x33, !PT ;  /* 0x00000017ff177212 */ /* 0x000fc800078e33ff */
[C---:B--2---:R-:W-:Y:S02]  /*16f0*/  SEL R16, R23.reuse, R16, !P0 ;  /* 0x0000001017107207 */ /* 0x044fe40004000000 */
[----:B------:R-:W-:Y:S01]  /*1700*/  SEL R15, R23, R15, !P0 ;  /* 0x0000000f170f7207 */ /* 0x000fe20004000000 */
[----:B----4-:R-:W-:Y:S02]  /*1710*/  IMAD R20, R29, UR6, RZ ;  /* 0x000000061d147c24 */ /* 0x010fe4000f8e02ff */
[----:B------:R-:W-:Y:S01]  /*1720*/  IMAD R19, R28, UR6, RZ ;  /* 0x000000061c137c24 */ /* 0x000fe2000f8e02ff */
[----:B------:R-:W-:Y:S02]  /*1730*/  ULDC UR6, c[0x0][0x240] ;  /* 0x0000900000067ab9 */ /* 0x000fe40000000800 */
[----:B------:R-:W-:Y:S01]  /*1740*/  LEA R28, P2, R20, UR10, 0x1 ;  /* 0x0000000a141c7c11 */ /* 0x000fe2000f8408ff */
[----:B------:R-:W-:Y:S01]  /*1750*/  IMAD R16, R16, UR6, RZ ;  /* 0x0000000610107c24 */ /* 0x000fe2000f8e02ff */
[----:B------:R-:W-:Y:S01]  /*1760*/  SEL R13, R23, R13, !P0 ;  /* 0x0000000d170d7207 */ /* 0x000fe20004000000 */
[----:B------:R-:W-:Y:S01]  /*1770*/  IMAD R15, R15, UR6, RZ ;  /* 0x000000060f0f7c24 */ /* 0x000fe2000f8e02ff */
[----:B-1----:R-:W-:-:S02]  /*1780*/  LEA R24, P1, R19, UR10, 0x1 ;  /* 0x0000000a13187c11 */ /* 0x002fc4000f8208ff */
[C---:B------:R-:W-:Y:S02]  /*1790*/  SEL R11, R23.reuse, R11, !P0 ;  /* 0x0000000b170b7207 */ /* 0x040fe40004000000 */
[C---:B------:R-:W-:Y:S02]  /*17a0*/  SEL R8, R23.reuse, R2, !P0 ;  /* 0x0000000217087207 */ /* 0x040fe40004000000 */
[C---:B------:R-:W-:Y:S02]  /*17b0*/  SEL R10, R23.reuse, R10, !P0 ;  /* 0x0000000a170a7207 */ /* 0x040fe40004000000 */
[C---:B------:R-:W-:Y:S02]  /*17c0*/  SEL R7, R23.reuse, R7, !P0 ;  /* 0x0000000717077207 */ /* 0x040fe40004000000 */
[C---:B------:R-:W-:Y:S02]  /*17d0*/  SEL R6, R23.reuse, R6, !P0 ;  /* 0x0000000617067207 */ /* 0x040fe40004000000 */
[----:B------:R-:W-:-:S02]  /*17e0*/  SEL R5, R23, R5, !P0 ;  /* 0x0000000517057207 */ /* 0x000fc40004000000 */
[C---:B------:R-:W-:Y:S02]  /*17f0*/  SEL R4, R23.reuse, R4, !P0 ;  /* 0x0000000417047207 */ /* 0x040fe40004000000 */
[C---:B------:R-:W-:Y:S02]  /*1800*/  SEL R2, R23.reuse, R0, !P0 ;  /* 0x0000000017027207 */ /* 0x040fe40004000000 */
[C---:B------:R-:W-:Y:S02]  /*1810*/  SEL R9, R23.reuse, R9, !P0 ;  /* 0x0000000917097207 */ /* 0x040fe40004000000 */
[C---:B------:R-:W-:Y:S02]  /*1820*/  SEL R12, R23.reuse, R12, !P0 ;  /* 0x0000000c170c7207 */ /* 0x040fe40004000000 */
[C---:B------:R-:W-:Y:S02]  /*1830*/  SEL R14, R23.reuse, R14, !P0 ;  /* 0x0000000e170e7207 */ /* 0x040fe40004000000 */
[----:B------:R-:W-:-:S02]  /*1840*/  SEL R17, R23, R17, !P0 ;  /* 0x0000001117117207 */ /* 0x000fc40004000000 */
[----:B------:R-:W-:Y:S02]  /*1850*/  SEL R18, R23, R18, !P0 ;  /* 0x0000001217127207 */ /* 0x000fe40004000000 */
[----:B------:R-:W-:Y:S02]  /*1860*/  LEA.HI.X.SX32 R25, R19, UR11, 0x1, P1 ;  /* 0x0000000b13197c11 */ /* 0x000fe400088f0eff */
[----:B------:R-:W-:Y:S01]  /*1870*/  LEA.HI.X.SX32 R29, R20, UR11, 0x1, P2 ;  /* 0x0000000b141d7c11 */ /* 0x000fe200090f0eff */
[----:B------:R-:W-:Y:S01]  /*1880*/  IMAD R13, R13, UR6, RZ ;  /* 0x000000060d0d7c24 */ /* 0x000fe2000f8e02ff */
[----:B------:R-:W-:Y:S02]  /*1890*/  LEA.HI.X.SX32 R0, R21, UR13, 0x1, P3 ;  /* 0x0000000d15007c11 */ /* 0x000fe400098f0eff */
[-C--:B------:R-:W-:Y:S01]  /*18a0*/  LEA R23, P2, R16, R3.reuse, 0x1 ;  /* 0x0000000310177211 */ /* 0x080fe200078408ff */
[----:B------:R-:W-:Y:S01]  /*18b0*/  IMAD R11, R11, UR6, RZ ;  /* 0x000000060b0b7c24 */ /* 0x000fe2000f8e02ff */
[----:B------:R-:W-:Y:S01]  /*18c0*/  LEA R21, P6, R15, R3, 0x1 ;  /* 0x000000030f157211 */ /* 0x000fe200078c08ff */
[----:B------:R-:W-:Y:S01]  /*18d0*/  STL.64 [R1+0xf0], R24 ;  /* 0x0000f01801007387 */ /* 0x000fe20000100a00 */
[----:B------:R-:W-:-:S03]  /*18e0*/  IMAD R10, R10, UR6, RZ ;  /* 0x000000060a0a7c24 */ /* 0x000fc6000f8e02ff */
[----:B------:R1:W-:Y:S01]  /*18f0*/  STL [R1+0x260], R23 ;  /* 0x0002601701007387 */ /* 0x0003e20000100800 */
[----:B------:R-:W-:-:S03]  /*1900*/  IMAD R8, R8, UR6, RZ ;  /* 0x0000000608087c24 */ /* 0x000fc6000f8e02ff */
[----:B------:R2:W-:Y:S01]  /*1910*/  STL [R1+0x268], R21 ;  /* 0x0002681501007387 */ /* 0x0005e20000100800 */
[-C--:B-1----:R-:W-:Y:S02]  /*1920*/  LEA R23, P1, R13, R3.reuse, 0x1 ;  /* 0x000000030d177211 */ /* 0x082fe400078208ff */
[----:B--2---:R-:W-:-:S03]  /*1930*/  LEA R21, P0, R11, R3, 0x1 ;  /* 0x000000030b157211 */ /* 0x004fc600078008ff */
[----:B------:R1:W-:Y:S01]  /*1940*/  STL [R1+0x270], R23 ;  /* 0x0002701701007387 */ /* 0x0003e20000100800 */
[----:B------:R-:W-:Y:S01]  /*1950*/  IMAD R7, R7, UR6, RZ ;  /* 0x0000000607077c24 */ /* 0x000fe2000f8e02ff */
[----:B------:R-:W-:Y:S02]  /*1960*/  LEA.HI.X.SX32 R16, R16, R0, 0x1, P2 ;  /* 0x0000000010107211 */ /* 0x000fe400010f0eff */
[----:B------:R2:W-:Y:S01]  /*1970*/  STL [R1+0x278], R21 ;  /* 0x0002781501007387 */ /* 0x0005e20000100800 */
[----:B------:R-:W-:Y:S01]  /*1980*/  IMAD R6, R6, UR6, RZ ;  /* 0x0000000606067c24 */ /* 0x000fe2000f8e02ff */
[-C--:B-1----:R-:W-:Y:S02]  /*1990*/  LEA R23, P5, R10, R3.reuse, 0x1 ;  /* 0x000000030a177211 */ /* 0x082fe400078a08ff */
[----:B--2---:R-:W-:-:S03]  /*19a0*/  LEA R21, P4, R8, R3, 0x1 ;  /* 0x0000000308157211 */ /* 0x004fc600078808ff */
[----:B------:R1:W-:Y:S01]  /*19b0*/  STL [R1+0x66c], R23 ;  /* 0x00066c1701007387 */ /* 0x0003e20000100800 */
[----:B------:R-:W-:-:S03]  /*19c0*/  IMAD R5, R5, UR6, RZ ;  /* 0x0000000605057c24 */ /* 0x000fc6000f8e02ff */
[----:B------:R2:W-:Y:S01]  /*19d0*/  STL [R1+0x674], R21 ;  /* 0x0006741501007387 */ /* 0x0005e20000100800 */
[----:B------:R-:W-:-:S03]  /*19e0*/  IMAD R4, R4, UR6, RZ ;  /* 0x0000000604047c24 */ /* 0x000fc6000f8e02ff */
[----:B------:R3:W-:Y:S01]  /*19f0*/  STL [R1+0x25c], R16 ;  /* 0x00025c1001007387 */ /* 0x0007e20000100800 */
[-C--:B-1----:R-:W-:Y:S02]  /*1a00*/  LEA R23, P3, R7, R3.reuse, 0x1 ;  /* 0x0000000307177211 */ /* 0x082fe400078608ff */
[-C--:B--2---:R-:W-:Y:S02]  /*1a10*/  LEA.HI.X.SX32 R21, R15, R0.reuse, 0x1, P6 ;  /* 0x000000000f157211 */ /* 0x084fe400030f0eff */
[----:B------:R-:W-:Y:S02]  /*1a20*/  LEA.HI.X.SX32 R15, R13, R0, 0x1, P1 ;  /* 0x000000000d0f7211 */ /* 0x000fe400008f0eff */
[-C--:B---3--:R-:W-:Y:S01]  /*1a30*/  LEA R16, P2, R6, R3.reuse, 0x1 ;  /* 0x0000000306107211 */ /* 0x088fe200078408ff */
[----:B------:R-:W-:Y:S01]  /*1a40*/  STL [R1+0x67c], R23 ;  /* 0x00067c1701007387 */ /* 0x000fe20000100800 */
[----:B------:R-:W-:-:S03]  /*1a50*/  LEA R13, P1, R5, R3, 0x1 ;  /* 0x00000003050d7211 */ /* 0x000fc600078208ff */
[----:B------:R-:W-:Y:S01]  /*1a60*/  STL [R1+0x264], R21 ;  /* 0x0002641501007387 */ /* 0x000fe20000100800 */
[----:B------:R-:W-:-:S03]  /*1a70*/  LEA.HI.X.SX32 R11, R11, R0, 0x1, P0 ;  /* 0x000000000b0b7211 */ /* 0x000fc600000f0eff */
[----:B------:R-:W-:Y:S01]  /*1a80*/  STL [R1+0x684], R16 ;  /* 0x0006841001007387 */ /* 0x000fe20000100800 */
[----:B------:R-:W-:-:S03]  /*1a90*/  IMAD R2, R2, UR6, RZ ;  /* 0x0000000602027c24 */ /* 0x000fc6000f8e02ff */
[----:B------:R1:W-:Y:S01]  /*1aa0*/  STL [R1+0x26c], R15 ;  /* 0x00026c0f01007387 */ /* 0x0003e20000100800 */
[----:B------:R-:W-:-:S03]  /*1ab0*/  IMAD R9, R9, UR6, RZ ;  /* 0x0000000609097c24 */ /* 0x000fc6000f8e02ff */
[----:B------:R2:W-:Y:S01]  /*1ac0*/  STL [R1+0x68c], R13 ;  /* 0x00068c0d01007387 */ /* 0x0005e20000100800 */
[----:B------:R-:W-:Y:S01]  /*1ad0*/  IMAD R12, R12, UR6, RZ ;  /* 0x000000060c0c7c24 */ /* 0x000fe2000f8e02ff */
[-C--:B-1----:R-:W-:Y:S02]  /*1ae0*/  LEA R15, P0, R4, R3.reuse, 0x1 ;  /* 0x00000003040f7211 */ /* 0x082fe400078008ff */
[----:B------:R1:W-:Y:S01]  /*1af0*/  STL [R1+0x274], R11 ;  /* 0x0002740b01007387 */ /* 0x0003e20000100800 */
[----:B--2---:R-:W-:Y:S01]  /*1b00*/  LEA.HI.X.SX32 R13, R10, R0, 0x1, P5 ;  /* 0x000000000a0d7211 */ /* 0x004fe200028f0eff */
[----:B------:R-:W-:Y:S02]  /*1b10*/  IMAD.MOV.U32 R10, RZ, RZ, R24 ;  /* 0x000000ffff0a7224 */ /* 0x000fe400078e0018 */
[----:B------:R2:W-:Y:S01]  /*1b20*/  STL [R1+0x69c], R15 ;  /* 0x00069c0f01007387 */ /* 0x0005e20000100800 */
[----:B------:R-:W-:Y:S01]  /*1b30*/  LEA R16, P5, R2, R3, 0x1 ;  /* 0x0000000302107211 */ /* 0x000fe200078a08ff */
[----:B-1----:R-:W-:-:S02]  /*1b40*/  IMAD.MOV.U32 R11, RZ, RZ, R25 ;  /* 0x000000ffff0b7224 */ /* 0x002fc400078e0019 */
[----:B------:R-:W3:Y:S01]  /*1b50*/  LDL.LU.64 R24, [R1+0x708] ;  /* 0x0007080001187983 */ /* 0x000ee20000300a00 */
[----:B--2---:R-:W-:-:S03]  /*1b60*/  LEA.HI.X.SX32 R15, R8, R0, 0x1, P4 ;  /* 0x00000000080f7211 */ /* 0x004fc600020f0eff */
[----:B------:R1:W-:Y:S01]  /*1b70*/  STL [R1+0x650], R13 ;  /* 0x0006500d01007387 */ /* 0x0003e20000100800 */
[-C--:B------:R-:W-:Y:S01]  /*1b80*/  LEA.HI.X.SX32 R8, R7, R0.reuse, 0x1, P3 ;  /* 0x0000000007087211 */ /* 0x080fe200018f0eff */
[----:B------:R-:W-:Y:S01]  /*1b90*/  IMAD R14, R14, UR6, RZ ;  /* 0x000000060e0e7c24 */ /* 0x000fe2000f8e02ff */
[-C--:B------:R-:W-:Y:S01]  /*1ba0*/  LEA R7, P3, R12, R3.reuse, 0x1 ;  /* 0x000000030c077211 */ /* 0x080fe200078608ff */
[----:B------:R-:W-:Y:S01]  /*1bb0*/  STL [R1+0x6a4], R16 ;  /* 0x0006a41001007387 */ /* 0x000fe20000100800 */
[----:B------:R-:W-:Y:S01]  /*1bc0*/  LEA.HI.X.SX32 R6, R6, R0, 0x1, P2 ;  /* 0x0000000006067211 */ /* 0x000fe200010f0eff */
[----:B------:R-:W-:Y:S01]  /*1bd0*/  IMAD R17, R17, UR6, RZ ;  /* 0x0000000611117c24 */ /* 0x000fe2000f8e02ff */
[----:B-1----:R-:W-:Y:S01]  /*1be0*/  LEA R13, P4, R9, R3, 0x1 ;  /* 0x00000003090d7211 */ /* 0x002fe200078808ff */
[----:B------:R-:W-:Y:S01]  /*1bf0*/  STL [R1+0x670], R15 ;  /* 0x0006700f01007387 */ /* 0x000fe20000100800 */
[----:B------:R-:W-:-:S03]  /*1c00*/  IMAD R18, R18, UR6, RZ ;  /* 0x0000000612127c24 */ /* 0x000fc6000f8e02ff */
[----:B------:R-:W-:Y:S04]  /*1c10*/  STL [R1+0x6c8], R13 ;  /* 0x0006c80d01007387 */ /* 0x000fe80000100800 */
[----:B------:R1:W-:Y:S04]  /*1c20*/  STL [R1+0x678], R8 ;  /* 0x0006780801007387 */ /* 0x0003e80000100800 */
[----:B------:R2:W-:Y:S04]  /*1c30*/  STL [R1+0x6c4], R7 ;  /* 0x0006c40701007387 */ /* 0x0005e80000100800 */
[----:B------:R4:W-:Y:S01]  /*1c40*/  STL [R1+0x680], R6 ;  /* 0x0006800601007387 */ /* 0x0009e20000100800 */
[----:B-1----:R-:W-:-:S02]  /*1c50*/  LEA R8, P2, R14, R3, 0x1 ;  /* 0x000000030e087211 */ /* 0x002fc400078408ff */
[-C--:B--2---:R-:W-:Y:S02]  /*1c60*/  LEA.HI.X.SX32 R7, R5, R0.reuse, 0x1, P1 ;  /* 0x0000000005077211 */ /* 0x084fe400008f0eff */
[-C--:B------:R-:W-:Y:S02]  /*1c70*/  LEA.HI.X.SX32 R5, R4, R0.reuse, 0x1, P0 ;  /* 0x0000000004057211 */ /* 0x080fe400000f0eff */
[-C--:B----4-:R-:W-:Y:S01]  /*1c80*/  LEA R6, P1, R17, R3.reuse, 0x1 ;  /* 0x0000000311067211 */ /* 0x090fe200078208ff */
[----:B------:R-:W-:Y:S01]  /*1c90*/  STL [R1+0x6c0], R8 ;  /* 0x0006c00801007387 */ /* 0x000fe20000100800 */
[----:B------:R-:W-:Y:S02]  /*1ca0*/  LEA R4, P0, R18, R3, 0x1 ;  /* 0x0000000312047211 */ /* 0x000fe400078008ff */
[-C--:B------:R-:W-:Y:S01]  /*1cb0*/  LEA.HI.X.SX32 R3, R2, R0.reuse, 0x1, P5 ;  /* 0x0000000002037211 */ /* 0x080fe200028f0eff */
[----:B------:R-:W-:Y:S01]  /*1cc0*/  STL [R1+0x688], R7 ;  /* 0x0006880701007387 */ /* 0x000fe20000100800 */
[----:B------:R-:W-:Y:S01]  /*1cd0*/  LEA.HI.X.SX32 R2, R9, R0, 0x1, P4 ;  /* 0x0000000009027211 */ /* 0x000fe200020f0eff */
[----:B0-----:R-:W-:-:S02]  /*1ce0*/  IMAD R19, R22, 0x3f, RZ ;  /* 0x0000003f16137824 */ /* 0x001fc400078e02ff */
[----:B------:R0:W-:Y:S04]  /*1cf0*/  STL [R1+0x6bc], R6 ;  /* 0x0006bc0601007387 */ /* 0x0001e80000100800 */
[----:B------:R1:W-:Y:S04]  /*1d00*/  STL [R1+0x690], R5 ;  /* 0x0006900501007387 */ /* 0x0003e80000100800 */
[----:B------:R2:W-:Y:S01]  /*1d10*/  STL [R1+0x6b8], R4 ;  /* 0x0006b80401007387 */ /* 0x0005e20000100800 */
[----:B0-----:R-:W-:-:S03]  /*1d20*/  LEA.HI.X.SX32 R6, R17, R0, 0x1, P1 ;  /* 0x0000000011067211 */ /* 0x001fc600008f0eff */
[----:B------:R-:W-:Y:S01]  /*1d30*/  STL [R1+0x6a0], R3 ;  /* 0x0006a00301007387 */ /* 0x000fe20000100800 */
[----:B-1----:R-:W-:-:S03]  /*1d40*/  LEA.HI.X.SX32 R5, R12, R0, 0x1, P3 ;  /* 0x000000000c057211 */ /* 0x002fc600018f0eff */
[----:B------:R0:W-:Y:S01]  /*1d50*/  STL [R1+0x6a8], R2 ;  /* 0x0006a80201007387 */ /* 0x0001e20000100800 */
[-C--:B--2---:R-:W-:Y:S02]  /*1d60*/  LEA.HI.X.SX32 R4, R14, R0.reuse, 0x1, P2 ;  /* 0x000000000e047211 */ /* 0x084fe400010f0eff */
[----:B------:R-:W-:Y:S01]  /*1d70*/  LEA.HI.X.SX32 R0, R18, R0, 0x1, P0 ;  /* 0x0000000012007211 */ /* 0x000fe200000f0eff */
[----:B------:R-:W-:Y:S01]  /*1d80*/  STL [R1+0x6ac], R5 ;  /* 0x0006ac0501007387 */ /* 0x000fe20000100800 */
[----:B------:R-:W-:Y:S02]  /*1d90*/  IMAD R20, R22, 0x3e, RZ ;  /* 0x0000003e16147824 */ /* 0x000fe400078e02ff */
[C---:B0-----:R-:W-:Y:S01]  /*1da0*/  IMAD.WIDE R2, R19.reuse, 0x2, R28 ;  /* 0x0000000213027825 */ /* 0x041fe200078e021c */
[----:B------:R0:W-:Y:S04]  /*1db0*/  STL [R1+0x6b0], R4 ;  /* 0x0006b00401007387 */ /* 0x0001e80000100800 */
[----:B------:R1:W-:Y:S04]  /*1dc0*/  STL [R1+0x6b4], R6 ;  /* 0x0006b40601007387 */ /* 0x0003e80000100800 */
[----:B------:R-:W-:Y:S01]  /*1dd0*/  STL [R1+0x698], R2 ;  /* 0x0006980201007387 */ /* 0x000fe20000100800 */
[----:B0-----:R-:W-:-:S03]  /*1de0*/  IMAD.WIDE R4, R19, 0x2, R10 ;  /* 0x0000000213047825 */ /* 0x001fc600078e020a */
[----:B------:R-:W-:Y:S04]  /*1df0*/  STL [R1+0x694], R0 ;  /* 0x0006940001007387 */ /* 0x000fe80000100800 */
[----:B------:R0:W-:Y:S01]  /*1e00*/  STL [R1+0x664], R3 ;  /* 0x0006640301007387 */ /* 0x0001e20000100800 */
[----:B-1----:R-:W-:-:S03]  /*1e10*/  IMAD.WIDE R6, R20, 0x2, R10 ;  /* 0x0000000214067825 */ /* 0x002fc600078e020a */
[----:B------:R1:W-:Y:S01]  /*1e20*/  STL [R1+0x668], R4 ;  /* 0x0006680401007387 */ /* 0x0003e20000100800 */
[----:B0-----:R-:W-:-:S03]  /*1e30*/  IMAD.WIDE R2, R20, 0x2, R28 ;  /* 0x0000000214027825 */ /* 0x001fc600078e021c */
[----:B------:R-:W-:Y:S01]  /*1e40*/  STL [R1+0x65c], R5 ;  /* 0x00065c0501007387 */ /* 0x000fe20000100800 */
[----:B-1----:R-:W-:-:S03]  /*1e50*/  IMAD R4, R22, 0x3d, RZ ;  /* 0x0000003d16047824 */ /* 0x002fc600078e02ff */
[----:B------:R-:W-:Y:S04]  /*1e60*/  STL [R1+0x660], R2 ;  /* 0x0006600201007387 */ /* 0x000fe80000100800 */
[----:B------:R0:W-:Y:S01]  /*1e70*/  STL [R1+0x654], R3 ;  /* 0x0006540301007387 */ /* 0x0001e20000100800 */
[----:B------:R-:W-:-:S03]  /*1e80*/  IMAD R0, R22, 0x3c, RZ ;  /* 0x0000003c16007824 */ /* 0x000fc600078e02ff */
[----:B------:R-:W-:Y:S01]  /*1e90*/  STL [R1+0x658], R6 ;  /* 0x0006580601007387 */ /* 0x000fe20000100800 */
[----:B0-----:R-:W-:-:S03]  /*1ea0*/  IMAD.WIDE R2, R4, 0x2, R28 ;  /* 0x0000000204027825 */ /* 0x001fc600078e021c */
[----:B------:R0:W-:Y:S01]  /*1eb0*/  STL [R1+0x630], R7 ;  /* 0x0006300701007387 */ /* 0x0001e20000100800 */
[----:B------:R-:W-:-:S03]  /*1ec0*/  IMAD.WIDE R4, R4, 0x2, R10 ;  /* 0x0000000204047825 */ /* 0x000fc600078e020a */
[----:B------:R-:W-:Y:S04]  /*1ed0*/  STL [R1+0x64c], R2 ;  /* 0x00064c0201007387 */ /* 0x000fe80000100800 */
[----:B------:R1:W-:Y:S04]  /*1ee0*/  STL [R1+0x644], R3 ;  /* 0x0006440301007387 */ /* 0x0003e80000100800 */
[----:B------:R2:W-:Y:S01]  /*1ef0*/  STL [R1+0x648], R4 ;  /* 0x0006480401007387 */ /* 0x0005e20000100800 */
[----:B0-----:R-:W-:-:S04]  /*1f00*/  IMAD.WIDE R6, R0, 0x2, R10 ;  /* 0x0000000200067825 */ /* 0x001fc800078e020a */
[----:B-1----:R-:W-:Y:S01]  /*1f10*/  IMAD.WIDE R2, R0, 0x2, R28 ;  /* 0x0000000200027825 */ /* 0x002fe200078e021c */
[----:B------:R-:W-:Y:S03]  /*1f20*/  STL [R1+0x63c], R5 ;  /* 0x00063c0501007387 */ /* 0x000fe60000100800 */
[C---:B--2---:R-:W-:Y:S01]  /*1f30*/  IMAD R4, R22.reuse, 0x3b, RZ ;  /* 0x0000003b16047824 */ /* 0x044fe200078e02ff */
[----:B------:R-:W-:Y:S04]  /*1f40*/  STL [R1+0x640], R2 ;  /* 0x0006400201007387 */ /* 0x000fe80000100800 */
[----:B------:R0:W-:Y:S01]  /*1f50*/  STL [R1+0x634], R3 ;  /* 0x0006340301007387 */ /* 0x0001e20000100800 */
[----:B------:R-:W-:-:S03]  /*1f60*/  IMAD R0, R22, 0x3a, RZ ;  /* 0x0000003a16007824 */ /* 0x000fc600078e02ff */
[----:B------:R1:W-:Y:S01]  /*1f70*/  STL [R1+0x638], R6 ;  /* 0x0006380601007387 */ /* 0x0003e20000100800 */
[----:B0-----:R-:W-:-:S03]  /*1f80*/  IMAD.WIDE R2, R4, 0x2, R28 ;  /* 0x0000000204027825 */ /* 0x001fc600078e021c */
[----:B------:R-:W-:Y:S01]  /*1f90*/  STL [R1+0x27c], R7 ;  /* 0x00027c0701007387 */ /* 0x000fe20000100800 */
[----:B------:R-:W-:-:S03]  /*1fa0*/  IMAD.WIDE R4, R4, 0x2, R10 ;  /* 0x0000000204047825 */ /* 0x000fc600078e020a */
[----:B------:R-:W-:Y:S04]  /*1fb0*/  STL [R1+0x62c], R2 ;  /* 0x00062c0201007387 */ /* 0x000fe80000100800 */
[----:B------:R0:W-:Y:S01]  /*1fc0*/  STL [R1+0x624], R3 ;  /* 0x0006240301007387 */ /* 0x0001e20000100800 */
[----:B-1----:R-:W-:-:S03]  /*1fd0*/  IMAD R6, R22, 0x39, RZ ;  /* 0x0000003916067824 */ /* 0x002fc600078e02ff */
[----:B------:R-:W-:Y:S01]  /*1fe0*/  STL [R1+0x628], R4 ;  /* 0x0006280401007387 */ /* 0x000fe20000100800 */
[----:B0-----:R-:W-:-:S03]  /*1ff0*/  IMAD.WIDE R2, R0, 0x2, R28 ;  /* 0x0000000200027825 */ /* 0x001fc600078e021c */
[----:B------:R0:W-:Y:S04]  /*2000*/  STL [R1+0x280], R5 ;  /* 0x0002800501007387 */ /* 0x0001e80000100800 */
[----:B------:R-:W-:Y:S04]  /*2010*/  STL [R1+0x620], R2 ;  /* 0x0006200201007387 */ /* 0x000fe80000100800 */
[----:B------:R1:W-:Y:S01]  /*2020*/  STL [R1+0x284], R3 ;  /* 0x0002840301007387 */ /* 0x0003e20000100800 */
[----:B0-----:R-:W-:-:S04]  /*2030*/  IMAD.WIDE R4, R0, 0x2, R10 ;  /* 0x0000000200047825 */ /* 0x001fc800078e020a */
[----:B------:R-:W-:Y:S01]  /*2040*/  IMAD R0, R22, 0x38, RZ ;  /* 0x0000003816007824 */ /* 0x000fe200078e02ff */
[----:B------:R-:W-:Y:S01]  /*2050*/  STL [R1+0x28c], R4 ;  /* 0x00028c0401007387 */ /* 0x000fe20000100800 */
[----:B-1----:R-:W-:-:S03]  /*2060*/  IMAD.WIDE R2, R6, 0x2, R28 ;  /* 0x0000000206027825 */ /* 0x002fc600078e021c */
        /* <DEDUP_REMOVED lines=165> */
[----:B------:R-:W-:-:S03]  /*2ac0*/  IMAD.SHL.U32 R0, R22, 0x20, RZ ;  /* 0x0000002016007824 */ /* 0x000fc600078e00ff */
        /* <DEDUP_REMOVED lines=215> */
[----:B------:R1:W-:Y:S01]  /*3840*/  STL [R1+0x5f0], R3 ;  /* 0x0005f00301007387 */ /* 0x0003e20000100800 */
[----:B0-----:R-:W-:-:S03]  /*3850*/  IMAD.WIDE R4, R0, 0x2, R10 ;  /* 0x0000000200047825 */ /* 0x001fc600078e020a */
[----:B------:R-:W-:Y:S01]  /*3860*/  STL [R1+0x5fc], R6 ;  /* 0x0005fc0601007387 */ /* 0x000fe20000100800 */
[----:B-1----:R-:W-:-:S03]  /*3870*/  IMAD.WIDE R2, R0, 0x2, R28 ;  /* 0x0000000200027825 */ /* 0x002fc600078e021c */
[----:B------:R0:W-:Y:S04]  /*3880*/  STL [R1+0x5f8], R7 ;  /* 0x0005f80701007387 */ /* 0x0001e80000100800 */
[----:B------:R-:W-:Y:S04]  /*3890*/  STL [R1+0x604], R2 ;  /* 0x0006040201007387 */ /* 0x000fe80000100800 */
[----:B------:R1:W-:Y:S01]  /*38a0*/  STL [R1+0x600], R3 ;  /* 0x0006000301007387 */ /* 0x0003e20000100800 */
[----:B0-----:R-:W-:-:S03]  /*38b0*/  IMAD.WIDE R6, R22, 0x2, R28 ;  /* 0x0000000216067825 */ /* 0x001fc600078e021c */
[----:B------:R-:W-:Y:S04]  /*38c0*/  STL [R1+0x60c], R4 ;  /* 0x00060c0401007387 */ /* 0x000fe80000100800 */
[----:B------:R-:W-:Y:S01]  /*38d0*/  STL [R1+0x608], R5 ;  /* 0x0006080501007387 */ /* 0x000fe20000100800 */
[----:B-1----:R-:W-:-:S03]  /*38e0*/  IMAD.WIDE R2, R22, 0x2, R10 ;  /* 0x0000000216027825 */ /* 0x002fc600078e020a */
[----:B------:R-:W-:Y:S04]  /*38f0*/  STL [R1+0x614], R6 ;  /* 0x0006140601007387 */ /* 0x000fe80000100800 */
[----:B------:R-:W-:Y:S04]  /*3900*/  STL [R1+0x610], R7 ;  /* 0x0006100701007387 */ /* 0x000fe80000100800 */
[----:B------:R0:W-:Y:S04]  /*3910*/  STL [R1+0x61c], R2 ;  /* 0x00061c0201007387 */ /* 0x0001e80000100800 */
[----:B------:R1:W-:Y:S04]  /*3920*/  STL [R1+0x618], R3 ;  /* 0x0006180301007387 */ /* 0x0003e80000100800 */
[----:B------:R2:W-:Y:S04]  /*3930*/  STL [R1+0x258], RZ ;  /* 0x000258ff01007387 */ /* 0x0005e80000100800 */
[----:B------:R2:W-:Y:S04]  /*3940*/  STL [R1+0xb0], RZ ;  /* 0x0000b0ff01007387 */ /* 0x0005e80000100800 */
[----:B------:R2:W-:Y:S04]  /*3950*/  STL [R1+0xb4], RZ ;  /* 0x0000b4ff01007387 */ /* 0x0005e80000100800 */
[----:B------:R2:W-:Y:S04]  /*3960*/  STL [R1+0xb8], RZ ;  /* 0x0000b8ff01007387 */ /* 0x0005e80000100800 */
[----:B------:R2:W-:Y:S04]  /*3970*/  STL [R1+0xbc], RZ ;  /* 0x0000bcff01007387 */ /* 0x0005e80000100800 */
[----:B------:R2:W-:Y:S04]  /*3980*/  STL [R1+0xa0], RZ ;  /* 0x0000a0ff01007387 */ /* 0x0005e80000100800 */
[----:B------:R2:W-:Y:S04]  /*3990*/  STL [R1+0xa4], RZ ;  /* 0x0000a4ff01007387 */ /* 0x0005e80000100800 */
[----:B------:R2:W-:Y:S04]  /*39a0*/  STL [R1+0xa8], RZ ;  /* 0x0000a8ff01007387 */ /* 0x0005e80000100800 */
[----:B------:R2:W-:Y:S01]  /*39b0*/  STL [R1+0xac], RZ ;  /* 0x0000acff01007387 */ /* 0x0005e20000100800 */
[----:B------:R-:W-:-:S03]  /*39c0*/  IMAD.SHL.U32 R22, R22, 0x40, RZ ;  /* 0x0000004016167824 */ /* 0x000fc600078e00ff */
[----:B------:R2:W-:Y:S04]  /*39d0*/  STL [R1+0x90], RZ ;  /* 0x000090ff01007387 */ /* 0x0005e80000100800 */
[----:B------:R2:W-:Y:S04]  /*39e0*/  STL [R1+0x94], RZ ;  /* 0x000094ff01007387 */ /* 0x0005e80000100800 */
[----:B------:R2:W-:Y:S04]  /*39f0*/  STL [R1+0x98], RZ ;  /* 0x000098ff01007387 */ /* 0x0005e80000100800 */
[----:B------:R2:W-:Y:S04]  /*3a00*/  STL [R1+0x9c], RZ ;  /* 0x00009cff01007387 */ /* 0x0005e80000100800 */
[----:B------:R2:W-:Y:S01]  /*3a10*/  STL [R1+0x40], RZ ;  /* 0x000040ff01007387 */ /* 0x0005e20000100800 */
[----:B0-----:R-:W-:-:S03]  /*3a20*/  IMAD.SHL.U32 R2, R27, 0x2, RZ ;  /* 0x000000021b027824 */ /* 0x001fc600078e00ff */
[----:B------:R2:W-:Y:S01]  /*3a30*/  STL [R1+0x44], RZ ;  /* 0x000044ff01007387 */ /* 0x0005e20000100800 */
[----:B-1----:R-:W-:-:S03]  /*3a40*/  SHF.R.S32.HI R3, RZ, 0x1f, R22 ;  /* 0x0000001fff037819 */ /* 0x002fc60000011416 */
[----:B------:R2:W-:Y:S04]  /*3a50*/  STL [R1+0x48], RZ ;  /* 0x000048ff01007387 */ /* 0x0005e80000100800 */
[----:B------:R2:W-:Y:S04]  /*3a60*/  STL [R1+0x4c], RZ ;  /* 0x00004cff01007387 */ /* 0x0005e80000100800 */
[----:B------:R2:W-:Y:S01]  /*3a70*/  STL [R1+0x80], RZ ;  /* 0x000080ff01007387 */ /* 0x0005e20000100800 */
[----:B------:R-:W-:-:S03]  /*3a80*/  SHF.L.U64.HI R0, R22, 0x1, R3 ;  /* 0x0000000116007819 */ /* 0x000fc60000010203 */
[----:B------:R2:W-:Y:S01]  /*3a90*/  STL [R1+0x84], RZ ;  /* 0x000084ff01007387 */ /* 0x0005e20000100800 */
[----:B---3--:R-:W-:-:S03]  /*3aa0*/  SHF.R.S32.HI R4, RZ, 0x6, R24 ;  /* 0x00000006ff047819 */ /* 0x008fc60000011418 */
[----:B------:R2:W-:Y:S01]  /*3ab0*/  STL [R1+0x88], RZ ;  /* 0x000088ff01007387 */ /* 0x0005e20000100800 */
[----:B------:R-:W-:-:S03]  /*3ac0*/  LOP3.LUT R3, R2, 0x30, RZ, 0x3c, !PT ;  /* 0x0000003002037812 */ /* 0x000fc600078e3cff */
[----:B------:R2:W-:Y:S01]  /*3ad0*/  STL [R1+0x8c], RZ ;  /* 0x00008cff01007387 */ /* 0x0005e20000100800 */
[----:B------:R-:W-:-:S03]  /*3ae0*/  LOP3.LUT R4, R2, 0x20, RZ, 0x3c, !PT ;  /* 0x0000002002047812 */ /* 0x000fc600078e3cff */
[----:B------:R2:W-:Y:S01]  /*3af0*/  STL [R1+0x60], RZ ;  /* 0x000060ff01007387 */ /* 0x0005e20000100800 */
[----:B------:R-:W-:-:S03]  /*3b00*/  LOP3.LUT R3, R2, 0x60, RZ, 0x3c, !PT ;  /* 0x0000006002037812 */ /* 0x000fc600078e3cff */
[----:B------:R2:W-:Y:S01]  /*3b10*/  STL [R1+0x64], RZ ;  /* 0x000064ff01007387 */ /* 0x0005e20000100800 */
[----:B------:R-:W-:Y:S02]  /*3b20*/  LOP3.LUT R4, R2, 0x50, RZ, 0x3c, !PT ;  /* 0x0000005002047812 */ /* 0x000fe400078e3cff */
[----:B------:R-:W-:Y:S01]  /*3b30*/  LOP3.LUT R3, R25, 0x40, RZ, 0x3c, !PT ;  /* 0x0000004019037812 */ /* 0x000fe200078e3cff */
[----:B------:R2:W-:Y:S01]  /*3b40*/  STL [R1+0x68], RZ ;  /* 0x000068ff01007387 */ /* 0x0005e20000100800 */
[----:B------:R-:W-:-:S03]  /*3b50*/  LOP3.LUT R4, R26, 0x40, RZ, 0x3c, !PT ;  /* 0x000000401a047812 */ /* 0x000fc600078e3cff */
[----:B------:R2:W-:Y:S04]  /*3b60*/  STL [R1+0x6c], RZ ;  /* 0x00006cff01007387 */ /* 0x0005e80000100800 */
[----:B------:R2:W-:Y:S04]  /*3b70*/  STL [R1+0xd0], RZ ;  /* 0x0000d0ff01007387 */ /* 0x0005e80000100800 */
[----:B------:R2:W-:Y:S04]  /*3b80*/  STL [R1+0xd4], RZ ;  /* 0x0000d4ff01007387 */ /* 0x0005e80000100800 */
[----:B------:R2:W-:Y:S04]  /*3b90*/  STL [R1+0xd8], RZ ;  /* 0x0000d8ff01007387 */ /* 0x0005e80000100800 */
[----:B------:R2:W-:Y:S04]  /*3ba0*/  STL [R1+0xdc], RZ ;  /* 0x0000dcff01007387 */ /* 0x0005e80000100800 */
[----:B------:R2:W-:Y:S04]  /*3bb0*/  STL [R1+0x6fc], R3 ;  /* 0x0006fc0301007387 */ /* 0x0005e80000100800 */
[----:B------:R2:W-:Y:S01]  /*3bc0*/  STL [R1+0x700], R4 ;  /* 0x0007000401007387 */ /* 0x0005e20000100800 */
[----:B------:R-:W-:Y:S01]  /*3bd0*/  USHF.L.U32 UR5, UR5, 0x6, URZ ;  /* 0x0000000605057899 */ /* 0x000fe2000800063f */
[----:B------:R-:W-:-:S02]  /*3be0*/  LOP3.LUT R5, R2, 0x10, RZ, 0x3c, !PT ;  /* 0x0000001002057812 */ /* 0x000fc400078e3cff */
[----:B------:R-:W-:Y:S02]  /*3bf0*/  CS2R R20, SRZ ;  /* 0x0000000000147805 */ /* 0x000fe4000001ff00 */
[C---:B------:R-:W-:Y:S01]  /*3c00*/  LOP3.LUT R5, R2.reuse, 0x40, RZ, 0x3c, !PT ;  /* 0x0000004002057812 */ /* 0x040fe200078e3cff */
[----:B------:R-:W-:Y:S01]  /*3c10*/  USHF.R.S32.HI UR6, URZ, 0x1f, UR5 ;  /* 0x0000001f3f067899 */ /* 0x000fe20008011405 */
[----:B------:R-:W-:Y:S02]  /*3c20*/  CS2R R22, SRZ ;  /* 0x0000000000167805 */ /* 0x000fe4000001ff00 */
[----:B------:R-:W-:Y:S01]  /*3c30*/  LOP3.LUT R5, R2, 0x70, RZ, 0x3c, !PT ;  /* 0x0000007002057812 */ /* 0x000fe200078e3cff */
[----:B------:R-:W-:Y:S02]  /*3c40*/  USHF.L.U32 UR7, UR5, 0x1, URZ ;  /* 0x0000000105077899 */ /* 0x000fe4000800063f */
[----:B--2---:R-:W-:-:S12]  /*3c50*/  USHF.L.U64.HI UR6, UR5, 0x1, UR6 ;  /* 0x0000000105067899 */ /* 0x004fd80008010206 */
.L_x_1:
[----:B0-----:R0:W-:Y:S01]  /*3c60*/  STL [R1+0xc2c], R29 ;  /* 0x000c2c1d01007387 */ /* 0x0011e20000100800 */
[----:B------:R-:W1:Y:S03]  /*3c70*/  LDC R3, c[0x0][0x230] ;  /* 0x00008c00ff037b82 */ /* 0x000e660000000800 */
[----:B------:R-:W2:Y:S04]  /*3c80*/  LDL.64 R4, [R1+0xf0] ;  /* 0x0000f00001047983 */ /* 0x000ea80000100a00 */
[----:B0-----:R-:W1:Y:S04]  /*3c90*/  LDL R29, [R1+0x258] ;  /* 0x00025800011d7983 */ /* 0x001e680000100800 */
[----:B-----5:R-:W-:Y:S04]  /*3ca0*/  STL [R1+0xbf8], R8 ;  /* 0x000bf80801007387 */ /* 0x020fe80000100800 */
[----:B------:R-:W-:Y:S04]  /*3cb0*/  STL [R1+0xc00], R8 ;  /* 0x000c000801007387 */ /* 0x000fe80000100800 */
[----:B------:R-:W-:Y:S04]  /*3cc0*/  STL [R1+0xc08], R8 ;  /* 0x000c080801007387 */ /* 0x000fe80000100800 */
[----:B------:R-:W-:Y:S04]  /*3cd0*/  STL [R1+0xc10], R8 ;  /* 0x000c100801007387 */ /* 0x000fe80000100800 */
[----:B------:R-:W-:Y:S04]  /*3ce0*/  STL [R1+0xc18], R8 ;  /* 0x000c180801007387 */ /* 0x000fe80000100800 */
[----:B------:R-:W-:Y:S04]  /*3cf0*/  STL [R1+0xc20], R8 ;  /* 0x000c200801007387 */ /* 0x000fe80000100800 */
[----:B------:R0:W-:Y:S04]  /*3d00*/  STL [R1+0xc28], R8 ;  /* 0x000c280801007387 */ /* 0x0001e80000100800 */
[----:B------:R-:W-:Y:S04]  /*3d10*/  STL [R1+0xbbc], R10 ;  /* 0x000bbc0a01007387 */ /* 0x000fe80000100800 */
        /* <DEDUP_REMOVED lines=94> */
[----:B------:R-:W-:Y:S01]  /*4300*/  STL [R1+0xa90], R14 ;  /* 0x000a900e01007387 */ /* 0x000fe20000100800 */
[----:B-1----:R-:W-:-:S03]  /*4310*/  IMAD R3, R29, -0x40, R3 ;  /* 0xffffffc01d037824 */ /* 0x002fc600078e0203 */
[----:B------:R-:W-:Y:S04]  /*4320*/  STL [R1+0xa8c], R7 ;  /* 0x000a8c0701007387 */ /* 0x000fe80000100800 */
[----:B------:R-:W-:Y:S04]  /*4330*/  STL.64 [R1+0x9f0], R22 ;  /* 0x0009f01601007387 */ /* 0x000fe80000100a00 */
[----:B------:R-:W-:Y:S04]  /*4340*/  STL.64 [R1+0x9e8], R20 ;  /* 0x0009e81401007387 */ /* 0x000fe80000100a00 */
[----:B------:R-:W-:Y:S04]  /*4350*/  STL [R1+0x7d0], R0 ;  /* 0x0007d00001007387 */ /* 0x000fe80000100800 */
[----:B------:R-:W3:Y:S01]  /*4360*/  LDL.LU R29, [R1+0xc2c] ;  /* 0x000c2c00011d7983 */ /* 0x000ee20000300800 */
[----:B------:R-:W-:-:S02]  /*4370*/  ISETP.GT.AND P0, PT, R3, RZ, PT ;  /* 0x000000ff0300720c */ /* 0x000fc40003f04270 */
[----:B------:R-:W-:Y:S02]  /*4380*/  PRMT R6, RZ, 0x7610, R6 ;  /* 0x00007610ff067816 */ /* 0x000fe40000000006 */
[----:B------:R-:W-:Y:S01]  /*4390*/  PRMT R9, RZ, 0x7610, R9 ;  /* 0x00007610ff097816 */ /* 0x000fe20000000009 */
[----:B------:R-:W-:Y:S08]  /*43a0*/  STL [R1+0x7d8], R28 ;  /* 0x0007d81c01007387 */ /* 0x000ff00000100800 */
[----:B--2---:R1:W2:Y:S02]  /*43b0*/  @P0 LDG.E.U16 R6, desc[UR8][R4.64] ;  /* 0x0000000804060981 */ /* 0x0042a4000c1e1500 */
[----:B-1----:R-:W-:-:S02]  /*43c0*/  @P0 IMAD.MOV.U32 R4, RZ, RZ, R28 ;  /* 0x000000ffff040224 */ /* 0x002fc400078e001c */
[----:B---3--:R-:W-:Y:S01]  /*43d0*/  @P0 IMAD.MOV.U32 R5, RZ, RZ, R29 ;  /* 0x000000ffff050224 */ /* 0x008fe200078e001d */
[----:B------:R-:W-:Y:S04]  /*43e0*/  STL [R1+0x7d4], R29 ;  /* 0x0007d41d01007387 */ /* 0x000fe80000100800 */
[----:B------:R1:W3:Y:S04]  /*43f0*/  @P0 LDG.E.U16 R9, desc[UR8][R4.64] ;  /* 0x0000000804090981 */ /* 0x0002e8000c1e1500 */
[----:B------:R-:W1:Y:S04]  /*4400*/  LDL R4, [R1+0x618] ;  /* 0x0006180001047983 */ /* 0x000e680000100800 */
[----:B------:R-:W1:Y:S01]  /*4410*/  LDL R5, [R1+0x61c] ;  /* 0x00061c0001057983 */ /* 0x000e620000100800 */
[----:B------:R-:W-:-:S02]  /*4420*/  ISETP.GT.AND P1, PT, R3, 0x1, PT ;  /* 0x000000010300780c */ /* 0x000fc40003f24270 */
[----:B0-----:R-:W-:-:S11]  /*4430*/  PRMT R8, RZ, 0x7610, R8 ;  /* 0x00007610ff087816 */ /* 0x001fd60000000008 */
[----:B-1----:R-:W-:-:S04]  /*4440*/  @P1 LOP3.LUT R5, R5, R4, RZ, 0x3c, !PT ;  /* 0x0000000405051212 */ /* 0x002fc800078e3cff */
[----:B------:R-:W-:-:S04]  /*4450*/  @P1 LOP3.LUT R4, R5, R4, RZ, 0x3c, !PT ;  /* 0x0000000405041212 */ /* 0x000fc800078e3cff */
[----:B------:R-:W-:-:S05]  /*4460*/  @P1 LOP3.LUT R5, R5, R4, RZ, 0x3c, !PT ;  /* 0x0000000405051212 */ /* 0x000fca00078e3cff */
[----:B------:R-:W4:Y:S04]  /*4470*/  @P1 LDG.E.U16 R8, desc[UR8][R4.64] ;  /* 0x0000000804081981 */ /* 0x000f28000c1e1500 */
[----:B----4-:R0:W-:Y:S04]  /*4480*/  STL [R1+0x254], R8 ;  /* 0x0002540801007387 */ /* 0x0101e80000100800 */
[----:B0-----:R-:W4:Y:S04]  /*4490*/  LDL.LU R8, [R1+0xc28] ;  /* 0x000c280001087983 */ /* 0x001f280000300800 */
[----:B------:R-:W2:Y:S04]  /*44a0*/  LDL R4, [R1+0x610] ;  /* 0x0006100001047983 */ /* 0x000ea80000100800 */
[----:B------:R-:W2:Y:S01]  /*44b0*/  LDL R5, [R1+0x614] ;  /* 0x0006140001057983 */ /* 0x000ea20000100800 */
[----:B------:R-:W-:-:S02]  /*44c0*/  PRMT R10, RZ, 0x7610, R10 ;  /* 0x00007610ff0a7816 */ /* 0x000fc4000000000a */
[----:B--2---:R-:W-:-:S04]  /*44d0*/  @P1 LOP3.LUT R5, R5, R4, RZ, 0x3c, !PT ;  /* 0x0000000405051212 */ /* 0x004fc800078e3cff */
[----:B------:R-:W-:-:S04]  /*44e0*/  @P1 LOP3.LUT R4, R5, R4, RZ, 0x3c, !PT ;  /* 0x0000000405041212 */ /* 0x000fc800078e3cff */
[----:B------:R-:W-:-:S05]  /*44f0*/  @P1 LOP3.LUT R5, R5, R4, RZ, 0x3c, !PT ;  /* 0x0000000405051212 */ /* 0x000fca00078e3cff */
[----:B------:R-:W2:Y:S01]  /*4500*/  @P1 LDG.E.U16 R10, desc[UR8][R4.64] ;  /* 0x00000008040a1981 */ /* 0x000ea2000c1e1500 */
[----:B------:R-:W-:-:S03]  /*4510*/  ISETP.GT.AND P2, PT, R3, 0x2, PT ;  /* 0x000000020300780c */ /* 0x000fc60003f44270 */
[----:B--2---:R0:W-:Y:S04]  /*4520*/  STL [R1+0x250], R10 ;  /* 0x0002500a01007387 */ /* 0x0041e80000100800 */
[----:B0-----:R-:W2:Y:S04]  /*4530*/  LDL.LU R10, [R1+0xc24] ;  /* 0x000c2400010a7983 */ /* 0x001ea80000300800 */
[----:B------:R-:W3:Y:S04]  /*4540*/  LDL R4, [R1+0x608] ;  /* 0x0006080001047983 */ /* 0x000ee80000100800 */
[----:B------:R-:W3:Y:S01]  /*4550*/  LDL R5, [R1+0x60c] ;  /* 0x00060c0001057983 */ /* 0x000ee20000100800 */
[----:B----4-:R-:W-:-:S02]  /*4560*/  PRMT R8, RZ, 0x7610, R8 ;  /* 0x00007610ff087816 */ /* 0x010fc40000000008 */
[----:B---3--:R-:W-:-:S04]  /*4570*/  @P2 LOP3.LUT R5, R5, R4, RZ, 0x3c, !PT ;  /* 0x0000000405052212 */ /* 0x008fc800078e3cff */
[----:B------:R-:W-:-:S04]  /*4580*/  @P2 LOP3.LUT R4, R5, R4, RZ, 0x3c, !PT ;  /* 0x0000000405042212 */ /* 0x000fc800078e3cff */
[----:B------:R-:W-:-:S05]  /*4590*/  @P2 LOP3.LUT R5, R5, R4, RZ, 0x3c, !PT ;  /* 0x0000000405052212 */ /* 0x000fca00078e3cff */
[----:B------:R-:W3:Y:S04]  /*45a0*/  @P2 LDG.E.U16 R8, desc[UR8][R4.64] ;  /* 0x0000000804082981 */ /* 0x000ee8000c1e1500 */
[----:B---3--:R0:W-:Y:S04]  /*45b0*/  STL [R1+0x24c], R8 ;  /* 0x00024c0801007387 */ /* 0x0081e80000100800 */
[----:B0-----:R-:W3:Y:S04]  /*45c0*/  LDL.LU R8, [R1+0xc20] ;  /* 0x000c200001087983 */ /* 0x001ee80000300800 */
[----:B------:R-:W4:Y:S04]  /*45d0*/  LDL R4, [R1+0x600] ;  /* 0x0006000001047983 */ /* 0x000f280000100800 */
[----:B------:R-:W4:Y:S01]  /*45e0*/  LDL R5, [R1+0x604] ;  /* 0x0006040001057983 */ /* 0x000f220000100800 */
[----:B--2---:R-:W-:-:S02]  /*45f0*/  PRMT R10, RZ, 0x7610, R10 ;  /* 0x00007610ff0a7816 */ /* 0x004fc4000000000a */
[----:B----4-:R-:W-:-:S04]  /*4600*/  @P2 LOP3.LUT R5, R5, R4, RZ, 0x3c, !PT ;  /* 0x0000000405052212 */ /* 0x010fc800078e3cff */
[----:B------:R-:W-:-:S04]  /*4610*/  @P2 LOP3.LUT R4, R5, R4, RZ, 0x3c, !PT ;  /* 0x0000000405042212 */ /* 0x000fc800078e3cff */
[----:B------:R-:W-:-:S05]  /*4620*/  @P2 LOP3.LUT R5, R5, R4, RZ, 0x3c, !PT ;  /* 0x0000000405052212 */ /* 0x000fca00078e3cff */
[----:B------:R-:W2:Y:S01]  /*4630*/  @P2 LDG.E.U16 R10, desc[UR8][R4.64] ;  /* 0x00000008040a2981 */ /* 0x000ea2000c1e1500 */
[----:B------:R-:W-:-:S03]  /*4640*/  ISETP.GT.AND P0, PT, R3, 0x3, PT ;  /* 0x000000030300780c */ /* 0x000fc60003f04270 */
[----:B--2---:R0:W-:Y:S04]  /*4650*/  STL [R1+0x248], R10 ;  /* 0x0002480a01007387 */ /* 0x0041e80000100800 */
[----:B0-----:R-:W2:Y:S04]  /*4660*/  LDL.LU R10, [R1+0xc1c] ;  /* 0x000c1c00010a7983 */ /* 0x001ea80000300800 */
[----:B------:R-:W4:Y:S04]  /*4670*/  LDL R4, [R1+0x5f8] ;  /* 0x0005f80001047983 */ /* 0x000f280000100800 */
[----:B------:R-:W4:Y:S01]  /*4680*/  LDL R5, [R1+0x5fc] ;  /* 0x0005fc0001057983 */ /* 0x000f220000100800 */
[----:B---3--:R-:W-:-:S02]  /*4690*/  PRMT R8, RZ, 0x7610, R8 ;  /* 0x00007610ff087816 */ /* 0x008fc40000000008 */
[----:B----4-:R-:W-:-:S04]  /*46a0*/  @P0 LOP3.LUT R5, R5, R4, RZ, 0x3c, !PT ;  /* 0x0000000405050212 */ /* 0x010fc800078e3cff */
        /* <DEDUP_REMOVED lines=97> */
[----:B------:R0:W3:Y:S04]  /*4cc0*/  @P2 LDG.E.U16 R8, desc[UR8][R4.64] ;  /* 0x0000000804082981 */ /* 0x0000e8000c1e1500 */
[----:B------:R-:W0:Y:S04]  /*4cd0*/  LDL R4, [R1+0x5a0] ;  /* 0x0005a00001047983 */ /* 0x000e280000100800 */
[----:B------:R-:W0:Y:S01]  /*4ce0*/  LDL R5, [R1+0x5a4] ;  /* 0x0005a40001057983 */ /* 0x000e220000100800 */
[----:B------:R-:W-:Y:S02]  /*4cf0*/  PRMT R11, RZ, 0x7610, R11 ;  /* 0x00007610ff0b7816 */ /* 0x000fe4000000000b */
[----:B0-----:R-:W-:-:S04]  /*4d00*/  @P2 LOP3.LUT R5, R5, R4, RZ, 0x3c, !PT ;  /* 0x0000000405052212 */ /* 0x001fc800078e3cff */
[----:B------:R-:W-:-:S04]  /*4d10*/  @P2 LOP3.LUT R4, R5, R4, RZ, 0x3c, !PT ;  /* 0x0000000405042212 */ /* 0x000fc800078e3cff */
[----:B------:R-:W-:-:S05]  /*4d20*/  @P2 LOP3.LUT R5, R5, R4, RZ, 0x3c, !PT ;  /* 0x0000000405052212 */ /* 0x000fca00078e3cff */
[----:B------:R-:W4:Y:S01]  /*4d30*/  @P2 LDG.E.U16 R11, desc[UR8][R4.64] ;  /* 0x00000008040b2981 */ /* 0x000f22000c1e1500 */
[----:B------:R-:W-:-:S03]  /*4d40*/  ISETP.GT.AND P0, PT, R3, 0x9, PT ;  /* 0x000000090300780c */ /* 0x000fc60003f04270 */
[----:B----4-:R0:W-:Y:S04]  /*4d50*/  STL [R1+0x200], R11 ;  /* 0x0002000b01007387 */ /* 0x0101e80000100800 */
[----:B0-----:R-:W4:Y:S04]  /*4d60*/  LDL.LU R11, [R1+0xbf0] ;  /* 0x000bf000010b7983 */ /* 0x001f280000300800 */
[----:B------:R-:W3:Y:S04]  /*4d70*/  LDL R4, [R1+0x598] ;  /* 0x0005980001047983 */ /* 0x000ee80000100800 */
[----:B------:R-:W3:Y:S01]  /*4d80*/  LDL R5, [R1+0x59c] ;  /* 0x00059c0001057983 */ /* 0x000ee20000100800 */
[----:B--2---:R-:W-:-:S02]  /*4d90*/  PRMT R10, RZ, 0x7610, R10 ;  /* 0x00007610ff0a7816 */ /* 0x004fc4000000000a */
[----:B---3--:R-:W-:-:S04]  /*4da0*/  @P0 LOP3.LUT R5, R5, R4, RZ, 0x3c, !PT ;  /* 0x0000000405050212 */ /* 0x008fc800078e3cff */
[----:B------:R-:W-:-:S04]  /*4db0*/  @P0 LOP3.LUT R4, R5, R4, RZ, 0x3c, !PT ;  /* 0x0000000405040212 */ /* 0x000fc800078e3cff */
[----:B------:R-:W-:-:S05]  /*4dc0*/  @P0 LOP3.LUT R5, R5, R4, RZ, 0x3c, !PT ;  /* 0x0000000405050212 */ /* 0x000fca00078e3cff */
[----:B------:R-:W2:Y:S04]  /*4dd0*/  @P0 LDG.E.U16 R10, desc[UR8][R4.64] ;  /* 0x00000008040a0981 */ /* 0x000ea8000c1e1500 */
        /* <DEDUP_REMOVED lines=8> */
[----:B------:R-:W3:Y:S01]  /*4e60*/  @P0 LDG.E.U16 R11, desc[UR8][R4.64] ;  /* 0x00000008040b0981 */ /* 0x000ee2000c1e1500 */
[----:B------:R-:W-:-:S03]  /*4e70*/  ISETP.GT.AND P1, PT, R3, 0xa, PT ;  /* 0x0000000a0300780c */ /* 0x000fc60003f24270 */
        /* <DEDUP_REMOVED lines=8> */
[----:B------:R-:W2:Y:S04]  /*4f00*/  @P1 LDG.E.U16 R10, desc[UR8][R4.64] ;  /* 0x00000008040a1981 */ /* 0x000ea8000c1e1500 */
        /* <DEDUP_REMOVED lines=113> */
[----:B------:R0:W2:Y:S04]  /*5620*/  @P1 LDG.E.U16 R10, desc[UR8][R4.64] ;  /* 0x00000008040a1981 */ /* 0x0000a8000c1e1500 */
[----:B------:R-:W0:Y:S04]  /*5630*/  LDL R4, [R1+0x520] ;  /* 0x0005200001047983 */ /* 0x000e280000100800 */
[----:B------:R-:W0:Y:S01]  /*5640*/  LDL R5, [R1+0x524] ;  /* 0x0005240001057983 */ /* 0x000e220000100800 */
[----:B---3--:R-:W-:Y:S02]  /*5650*/  PRMT R11, RZ, 0x7610, R11 ;  /* 0x00007610ff0b7816 */ /* 0x008fe4000000000b */
[----:B0-----:R-:W-:-:S04]  /*5660*/  @P1 LOP3.LUT R5, R5, R4, RZ, 0x3c, !PT ;  /* 0x0000000405051212 */ /* 0x001fc800078e3cff */
[----:B------:R-:W-:-:S04]  /*5670*/  @P1 LOP3.LUT R4, R5, R4, RZ, 0x3c, !PT ;  /* 0x0000000405041212 */ /* 0x000fc800078e3cff */
[----:B------:R-:W-:-:S05]  /*5680*/  @P1 LOP3.LUT R5, R5, R4, RZ, 0x3c, !PT ;  /* 0x0000000405051212 */ /* 0x000fca00078e3cff */
[----:B------:R0:W3:Y:S04]  /*5690*/  @P1 LDG.E.U16 R11, desc[UR8][R4.64] ;  /* 0x00000008040b1981 */ /* 0x0000e8000c1e1500 */
[----:B------:R-:W0:Y:S04]  /*56a0*/  LDL R4, [R1+0x518] ;  /* 0x0005180001047983 */ /* 0x000e280000100800 */
[----:B------:R-:W0:Y:S01]  /*56b0*/  LDL R5, [R1+0x51c] ;  /* 0x00051c0001057983 */ /* 0x000e220000100800 */
[----:B------:R-:W-:Y:S02]  /*56c0*/  ISETP.GT.AND P2, PT, R3, 0x11, PT ;  /* 0x000000110300780c */ /* 0x000fe40003f44270 */
[----:B------:R-:W-:-:S11]  /*56d0*/  PRMT R12, RZ, 0x7610, R12 ;  /* 0x00007610ff0c7816 */ /* 0x000fd6000000000c */
[----:B0-----:R-:W-:-:S04]  /*56e0*/  @P2 LOP3.LUT R5, R5, R4, RZ, 0x3c, !PT ;  /* 0x0000000405052212 */ /* 0x001fc800078e3cff */
        /* <DEDUP_REMOVED lines=138> */
[----:B--2---:R-:W-:Y:S02]  /*5f90*/  PRMT R13, RZ, 0x7610, R13 ;  /* 0x00007610ff0d7816 */ /* 0x004fe4000000000d */
[----:B0-----:R-:W-:-:S04]  /*5fa0*/  @P0 LOP3.LUT R5, R5, R4, RZ, 0x3c, !PT ;  /* 0x0000000405050212 */ /* 0x001fc800078e3cff */
[----:B------:R-:W-:-:S04]  /*5fb0*/  @P0 LOP3.LUT R4, R5, R4, RZ, 0x3c, !PT ;  /* 0x0000000405040212 */ /* 0x000fc800078e3cff */
[----:B------:R-:W-:-:S05]  /*5fc0*/  @P0 LOP3.LUT R5, R5, R4, RZ, 0x3c, !PT ;  /* 0x0000000405050212 */ /* 0x000fca00078e3cff */
[----:B------:R0:W2:Y:S04]  /*5fd0*/  @P0 LDG.E.U16 R13, desc[UR8][R4.64] ;  /* 0x00000008040d0981 */ /* 0x0000a8000c1e1500 */
        /* <DEDUP_REMOVED lines=10> */
[----:B------:R-:W3:Y:S04]  /*6080*/  LDL R4, [R1+0x490] ;  /* 0x0004900001047983 */ /* 0x000ee80000100800 */
[----:B------:R-:W3:Y:S01]  /*6090*/  LDL R5, [R1+0x494] ;  /* 0x0004940001057983 */ /* 0x000ee20000100800 */
[----:B------:R-:W-:-:S02]  /*60a0*/  PRMT R2, RZ, 0x7610, R2 ;  /* 0x00007610ff027816 */ /* 0x000fc40000000002 */
[----:B---3--:R-:W-:-:S04]  /*60b0*/  @P1 LOP3.LUT R5, R5, R4, RZ, 0x3c, !PT ;  /* 0x0000000405051212 */ /* 0x008fc800078e3cff */
[----:B------:R-:W-:-:S04]  /*60c0*/  @P1 LOP3.LUT R4, R5, R4, RZ, 0x3c, !PT ;  /* 0x0000000405041212 */ /* 0x000fc800078e3cff */
[----:B------:R-:W-:-:S05]  /*60d0*/  @P1 LOP3.LUT R5, R5, R4, RZ, 0x3c, !PT ;  /* 0x0000000405051212 */ /* 0x000fca00078e3cff */
[----:B------:R-:W3:Y:S01]  /*60e0*/  @P1 LDG.E.U16 R2, desc[UR8][R4.64] ;  /* 0x0000000804021981 */ /* 0x000ee2000c1e1500 */
[----:B------:R-:W-:-:S03]  /*60f0*/  ISETP.GT.AND P2, PT, R3, 0x1a, PT ;  /* 0x0000001a0300780c */ /* 0x000fc60003f44270 */
[----:B---3--:R0:W-:Y:S04]  /*6100*/  STL [R1+0x1a4], R2 ;  /* 0x0001a40201007387 */ /* 0x0081e80000100800 */
[----:B0-----:R-:W3:Y:S04]  /*6110*/  LDL.LU R2, [R1+0xb78] ;  /* 0x000b780001027983 */ /* 0x001ee80000300800 */
[----:B------:R-:W2:Y:S04]  /*6120*/  LDL R4, [R1+0x488] ;  /* 0x0004880001047983 */ /* 0x000ea80000100800 */
[----:B------:R-:W2:Y:S01]  /*6130*/  LDL R5, [R1+0x48c] ;  /* 0x00048c0001057983 */ /* 0x000ea20000100800 */
[----:B----4-:R-:W-:-:S02]  /*6140*/  PRMT R27, RZ, 0x7610, R27 ;  /* 0x00007610ff1b7816 */ /* 0x010fc4000000001b */
[----:B--2---:R-:W-:-:S04]  /*6150*/  @P2 LOP3.LUT R5, R5, R4, RZ, 0x3c, !PT ;  /* 0x0000000405052212 */ /* 0x004fc800078e3cff */
        /* <DEDUP_REMOVED lines=416> */
[----:B------:R-:W-:-:S02]  /*7b60*/  PRMT R23, RZ, 0x7610, R23 ;  /* 0x00007610ff177816 */ /* 0x000fc40000000017 */
[----:B----4-:R-:W-:-:S04]  /*7b70*/  @P0 LOP3.LUT R5, R5, R4, RZ, 0x3c, !PT ;  /* 0x0000000405050212 */ /* 0x010fc800078e3cff */
[----:B------:R-:W-:-:S04]  /*7b80*/  @P0 LOP3.LUT R4, R5, R4, RZ, 0x3c, !PT ;  /* 0x0000000405040212 */ /* 0x000fc800078e3cff */
[----:B------:R-:W-:-:S05]  /*7b90*/  @P0 LOP3.LUT R5, R5, R4, RZ, 0x3c, !PT ;  /* 0x0000000405050212 */ /* 0x000fca00078e3cff */
[----:B------:R0:W4:Y:S04]  /*7ba0*/  @P0 LDG.E.U16 R23, desc[UR8][R4.64] ;  /* 0x0000000804170981 */ /* 0x000128000c1e1500 */
[----:B------:R-:W0:Y:S04]  /*7bb0*/  LDL R4, [R1+0x320] ;  /* 0x0003200001047983 */ /* 0x000e280000100800 */
[----:B------:R-:W0:Y:S01]  /*7bc0*/  LDL R5, [R1+0x324] ;  /* 0x0003240001057983 */ /* 0x000e220000100800 */
[----:B---3--:R-:W-:Y:S02]  /*7bd0*/  PRMT R2, RZ, 0x7610, R2 ;  /* 0x00007610ff027816 */ /* 0x008fe40000000002 */
[----:B0-----:R-:W-:-:S04]  /*7be0*/  @P0 LOP3.LUT R5, R5, R4, RZ, 0x3c, !PT ;  /* 0x0000000405050212 */ /* 0x001fc800078e3cff */
        /* <DEDUP_REMOVED lines=8> */
[----:B------:R-:W-:-:S02]  /*7c70*/  PRMT R0, RZ, 0x7610, R0 ;  /* 0x00007610ff007816 */ /* 0x000fc40000000000 */
[----:B--2---:R-:W-:-:S04]  /*7c80*/  @P1 LOP3.LUT R5, R5, R4, RZ, 0x3c, !PT ;  /* 0x0000000405051212 */ /* 0x004fc800078e3cff */
        /* <DEDUP_REMOVED lines=9> */
[----:B------:R-:W3:Y:S04]  /*7d20*/  @P1 LDG.E.U16 R2, desc[UR8][R4.64] ;  /* 0x0000000804021981 */ /* 0x000ee8000c1e1500 */
[----:B--2---:R-:W-:Y:S01]  /*7d30*/  STL [R1+0xa88], R0 ;  /* 0x000a880001007387 */ /* 0x004fe20000100800 */
[----:B------:R-:W-:-:S03]  /*7d40*/  ISETP.GT.AND P2, PT, R3, 0x32, PT ;  /* 0x000000320300780c */ /* 0x000fc60003f44270 */
[----:B---3--:R0:W-:Y:S04]  /*7d50*/  STL [R1+0xc4], R2 ;  /* 0x0000c40201007387 */ /* 0x0081e80000100800 */
[----:B0-----:R-:W2:Y:S04]  /*7d60*/  LDL.LU R2, [R1+0xac0] ;  /* 0x000ac00001027983 */ /* 0x001ea80000300800 */
[----:B------:R-:W3:Y:S04]  /*7d70*/  LDL R4, [R1+0x308] ;  /* 0x0003080001047983 */ /* 0x000ee80000100800 */
[----:B------:R-:W3:Y:S01]  /*7d80*/  LDL R5, [R1+0x30c] ;  /* 0x00030c0001057983 */ /* 0x000ee20000100800 */
[----:B------:R-:W-:-:S02]  /*7d90*/  PRMT R22, RZ, 0x7610, R22 ;  /* 0x00007610ff167816 */ /* 0x000fc40000000016 */
[----:B---3--:R-:W-:-:S04]  /*7da0*/  @P2 LOP3.LUT R5, R5, R4, RZ, 0x3c, !PT ;  /* 0x0000000405052212 */ /* 0x008fc800078e3cff */
        /* <DEDUP_REMOVED lines=9> */
[----:B------:R-:W2:Y:S04]  /*7e40*/  @P2 LDG.E.U16 R2, desc[UR8][R4.64] ;  /* 0x0000000804022981 */ /* 0x000ea8000c1e1500 */
[----:B---3--:R-:W-:Y:S01]  /*7e50*/  STL [R1+0xa84], R22 ;  /* 0x000a841601007387 */ /* 0x008fe20000100800 */
[----:B------:R-:W-:-:S03]  /*7e60*/  ISETP.GT.AND P0, PT, R3, 0x33, PT ;  /* 0x000000330300780c */ /* 0x000fc60003f04270 */
[----:B--2---:R0:W-:Y:S04]  /*7e70*/  STL [R1+0x7c], R2 ;  /* 0x00007c0201007387 */ /* 0x0041e80000100800 */
        /* <DEDUP_REMOVED lines=32> */
[----:B------:R-:W4:Y:S04]  /*8080*/  @P1 LDG.E.U16 R27, desc[UR8][R4.64] ;  /* 0x00000008041b1981 */ /* 0x000f28000c1e1500 */
[----:B---3--:R-:W-:Y:S01]  /*8090*/  STL [R1+0xa7c], R20 ;  /* 0x000a7c1401007387 */ /* 0x008fe20000100800 */
[----:B------:R-:W-:-:S03]  /*80a0*/  ISETP.GT.AND P2, PT, R3, 0x35, PT ;  /* 0x000000350300780c */ /* 0x000fc60003f44270 */
[----:B----4-:R0:W-:Y:S04]  /*80b0*/  STL [R1+0x5c], R27 ;  /* 0x00005c1b01007387 */ /* 0x0101e80000100800 */
[----:B0-----:R-:W3:Y:S04]  /*80c0*/  LDL.LU R27, [R1+0xab4] ;  /* 0x000ab400011b7983 */ /* 0x001ee80000300800 */
[----:B------:R-:W4:Y:S04]  /*80d0*/  LDL R4, [R1+0x2d8] ;  /* 0x0002d80001047983 */ /* 0x000f280000100800 */
[----:B------:R-:W4:Y:S01]  /*80e0*/  LDL R5, [R1+0x2dc] ;  /* 0x0002dc0001057983 */ /* 0x000f220000100800 */
[----:B------:R-:W-:-:S02]  /*80f0*/  PRMT R26, RZ, 0x7610, R26 ;  /* 0x00007610ff1a7816 */ /* 0x000fc4000000001a */
[----:B----4-:R-:W-:-:S04]  /*8100*/  @P2 LOP3.LUT R5, R5, R4, RZ, 0x3c, !PT ;  /* 0x0000000405052212 */ /* 0x010fc800078e3cff */
        /* <DEDUP_REMOVED lines=30> */
[----:B------:R-:W4:Y:S01]  /*82f0*/  @P0 LDG.E.U16 R19, desc[UR8][R4.64] ;  /* 0x0000000804130981 */ /* 0x000f22000c1e1500 */
[----:B------:R-:W-:-:S03]  /*8300*/  ISETP.GT.AND P1, PT, R3, 0x37, PT ;  /* 0x000000370300780c */ /* 0x000fc60003f24270 */
        /* <DEDUP_REMOVED lines=8> */
[----:B------:R-:W2:Y:S04]  /*8390*/  @P1 LDG.E.U16 R29, desc[UR8][R4.64] ;  /* 0x00000008041d1981 */ /* 0x000ea8000c1e1500 */
[----:B------:R-:W3:Y:S04]  /*83a0*/  LDL R4, [R1+0x2b0] ;  /* 0x0002b00001047983 */ /* 0x000ee80000100800 */
[----:B------:R-:W3:Y:S01]  /*83b0*/  LDL R5, [R1+0x2b4] ;  /* 0x0002b40001057983 */ /* 0x000ee20000100800 */
[----:B------:R-:W-:-:S03]  /*83c0*/  PRMT R28, RZ, 0x7610, R28 ;  /* 0x00007610ff1c7816 */ /* 0x000fc6000000001c */
[----:B--2---:R-:W-:Y:S01]  /*83d0*/  STL [R1+0xa18], R29 ;  /* 0x000a181d01007387 */ /* 0x004fe20000100800 */
[----:B---3--:R-:W-:-:S04]  /*83e0*/  @P1 LOP3.LUT R5, R5, R4, RZ, 0x3c, !PT ;  /* 0x0000000405051212 */ /* 0x008fc800078e3cff */
[----:B------:R-:W-:-:S04]  /*83f0*/  @P1 LOP3.LUT R4, R5, R4, RZ, 0x3c, !PT ;  /* 0x0000000405041212 */ /* 0x000fc800078e3cff */
[----:B------:R-:W-:-:S05]  /*8400*/  @P1 LOP3.LUT R5, R5, R4, RZ, 0x3c, !PT ;  /* 0x0000000405051212 */ /* 0x000fca00078e3cff */
[----:B------:R-:W2:Y:S04]  /*8410*/  @P1 LDG.E.U16 R28, desc[UR8][R4.64] ;  /* 0x00000008041c1981 */ /* 0x000ea8000c1e1500 */
[----:B------:R-:W3:Y:S04]  /*8420*/  LDL R4, [R1+0x2a8] ;  /* 0x0002a80001047983 */ /* 0x000ee80000100800 */
[----:B------:R-:W3:Y:S01]  /*8430*/  LDL R5, [R1+0x2ac] ;  /* 0x0002ac0001057983 */ /* 0x000ee20000100800 */
[----:B------:R-:W-:Y:S02]  /*8440*/  ISETP.GT.AND P0, PT, R3, 0x38, PT ;  /* 0x000000380300780c */ /* 0x000fe40003f04270 */
[----:B------:R-:W-:Y:S01]  /*8450*/  PRMT R22, RZ, 0x7610, R22 ;  /* 0x00007610ff167816 */ /* 0x000fe20000000016 */
[----:B--2---:R-:W-:Y:S10]  /*8460*/  STL [R1+0xa1c], R28 ;  /* 0x000a1c1c01007387 */ /* 0x004ff40000100800 */
[----:B---3--:R-:W-:-:S04]  /*8470*/  @P0 LOP3.LUT R5, R5, R4, RZ, 0x3c, !PT ;  /* 0x0000000405050212 */ /* 0x008fc800078e3cff */
[----:B------:R-:W-:-:S04]  /*8480*/  @P0 LOP3.LUT R4, R5, R4, RZ, 0x3c, !PT ;  /* 0x0000000405040212 */ /* 0x000fc800078e3cff */
[----:B------:R-:W-:-:S05]  /*8490*/  @P0 LOP3.LUT R5, R5, R4, RZ, 0x3c, !PT ;  /* 0x0000000405050212 */ /* 0x000fca00078e3cff */
[----:B------:R-:W2:Y:S04]  /*84a0*/  @P0 LDG.E.U16 R22, desc[UR8][R4.64] ;  /* 0x0000000804160981 */ /* 0x000ea8000c1e1500 */
[----:B------:R-:W3:Y:S04]  /*84b0*/  LDL R4, [R1+0x2a0] ;  /* 0x0002a00001047983 */ /* 0x000ee80000100800 */
[----:B------:R-:W3:Y:S01]  /*84c0*/  LDL R5, [R1+0x2a4] ;  /* 0x0002a40001057983 */ /* 0x000ee20000100800 */
[----:B------:R-:W-:-:S03]  /*84d0*/  PRMT R0, RZ, 0x7610, R0 ;  /* 0x00007610ff007816 */ /* 0x000fc60000000000 */
[----:B--2---:R0:W-:Y:S01]  /*84e0*/  STL [R1+0x30], R22 ;  /* 0x0000301601007387 */ /* 0x0041e20000100800 */
[----:B------:R-:W-:Y:S02]  /*84f0*/  ISETP.GT.AND P1, PT, R3, 0x39, PT ;  /* 0x000000390300780c */ /* 0x000fe40003f24270 */
[----:B------:R-:W-:Y:S01]  /*8500*/  PRMT R18, RZ, 0x7610, R18 ;  /* 0x00007610ff127816 */ /* 0x000fe20000000012 */
[----:B0-----:R-:W2:Y:S01]  /*8510*/  LDL R22, [R1+0x620] ;  /* 0x0006200001167983 */ /* 0x001ea20000100800 */
[----:B---3--:R-:W-:-:S04]  /*8520*/  @P0 LOP3.LUT R5, R5, R4, RZ, 0x3c, !PT ;  /* 0x0000000405050212 */ /* 0x008fc800078e3cff */
[----:B------:R-:W-:-:S04]  /*8530*/  @P0 LOP3.LUT R4, R5, R4, RZ, 0x3c, !PT ;  /* 0x0000000405040212 */ /* 0x000fc800078e3cff */
[----:B------:R-:W-:-:S05]  /*8540*/  @P0 LOP3.LUT R5, R5, R4, RZ, 0x3c, !PT ;  /* 0x0000000405050212 */ /* 0x000fca00078e3cff */
[----:B------:R0:W3:Y:S04]  /*8550*/  @P0 LDG.E.U16 R0, desc[UR8][R4.64] ;  /* 0x0000000804000981 */ /* 0x0000e8000c1e1500 */
[----:B------:R-:W0:Y:S04]  /*8560*/  LDL R4, [R1+0x298] ;  /* 0x0002980001047983 */ /* 0x000e280000100800 */
[----:B------:R-:W0:Y:S02]  /*8570*/  LDL R5, [R1+0x29c] ;  /* 0x00029c0001057983 */ /* 0x000e240000100800 */
        /* <DEDUP_REMOVED lines=22> */
[----:B------:R-:W3:Y:S01]  /*86e0*/  @P0 LDG.E.U16 R16, desc[UR8][R4.64] ;  /* 0x0000000804100981 */ /* 0x000ee2000c1e1500 */
[----:B------:R-:W-:-:S03]  /*86f0*/  PRMT R21, RZ, 0x7610, R21 ;  /* 0x00007610ff157816 */ /* 0x000fc60000000015 */
[----:B---3--:R0:W-:Y:S04]  /*8700*/  STL [R1+0x20], R16 ;  /* 0x0000201001007387 */ /* 0x0081e80000100800 */
[----:B0-----:R-:W3:Y:S04]  /*8710*/  LDL.LU R16, [R1+0xa98] ;  /* 0x000a980001107983 */ /* 0x001ee80000300800 */
[----:B------:R-:W4:Y:S01]  /*8720*/  LDL R5, [R1+0x284] ;  /* 0x0002840001057983 */ /* 0x000f220000100800 */
[----:B------:R-:W-:Y:S01]  /*8730*/  @P0 IMAD.MOV.U32 R4, RZ, RZ, R22 ;  /* 0x000000ffff040224 */ /* 0x000fe200078e0016 */
[----:B------:R-:W-:-:S02]  /*8740*/  ISETP.GT.AND P1, PT, R3, 0x3b, PT ;  /* 0x0000003b0300780c */ /* 0x000fc40003f24270 */
[----:B------:R-:W-:Y:S01]  /*8750*/  PRMT R20, RZ, 0x7610, R20 ;  /* 0x00007610ff147816 */ /* 0x000fe20000000014 */
[----:B------:R-:W2:Y:S04]  /*8760*/  LDL R22, [R1+0x648] ;  /* 0x0006480001167983 */ /* 0x000ea80000100800 */
[----:B----4-:R0:W4:Y:S04]  /*8770*/  @P0 LDG.E.U16 R21, desc[UR8][R4.64] ;  /* 0x0000000804150981 */ /* 0x010128000c1e1500 */
[----:B------:R-:W0:Y:S04]  /*8780*/  LDL R4, [R1+0x280] ;  /* 0x0002800001047983 */ /* 0x000e280000100800 */
[----:B------:R-:W0:Y:S02]  /*8790*/  LDL R5, [R1+0x628] ;  /* 0x0006280001057983 */ /* 0x000e240000100800 */
[----:B0-----:R-:W-:-:S04]  /*87a0*/  @P1 LOP3.LUT R5, R5, R4, RZ, 0x3c, !PT ;  /* 0x0000000405051212 */ /* 0x001fc800078e3cff */
[----:B------:R-:W-:-:S04]  /*87b0*/  @P1 LOP3.LUT R4, R5, R4, RZ, 0x3c, !PT ;  /* 0x0000000405041212 */ /* 0x000fc800078e3cff */
[----:B------:R-:W-:-:S05]  /*87c0*/  @P1 LOP3.LUT R5, R5, R4, RZ, 0x3c, !PT ;  /* 0x0000000405051212 */ /* 0x000fca00078e3cff */
[----:B------:R0:W4:Y:S04]  /*87d0*/  @P1 LDG.E.U16 R20, desc[UR8][R4.64] ;  /* 0x0000000804141981 */ /* 0x000128000c1e1500 */
[----:B------:R-:W0:Y:S04]  /*87e0*/  LDL R4, [R1+0x624] ;  /* 0x0006240001047983 */ /* 0x000e280000100800 */
[----:B------:R-:W0:Y:S01]  /*87f0*/  LDL R5, [R1+0x62c] ;  /* 0x00062c0001057983 */ /* 0x000e220000100800 */
[----:B------:R-:W-:Y:S02]  /*8800*/  PRMT R29, RZ, 0x7610, R29 ;  /* 0x00007610ff1d7816 */ /* 0x000fe4000000001d */
[----:B0-----:R-:W-:-:S04]  /*8810*/  @P1 LOP3.LUT R5, R5, R4, RZ, 0x3c, !PT ;  /* 0x0000000405051212 */ /* 0x001fc800078e3cff */
[----:B------:R-:W-:-:S04]  /*8820*/  @P1 LOP3.LUT R4, R5, R4, RZ, 0x3c, !PT ;  /* 0x0000000405041212 */ /* 0x000fc800078e3cff */
[----:B------:R-:W-:-:S05]  /*8830*/  @P1 LOP3.LUT R5, R5, R4, RZ, 0x3c, !PT ;  /* 0x0000000405051212 */ /* 0x000fca00078e3cff */
[----:B------:R0:W4:Y:S04]  /*8840*/  @P1 LDG.E.U16 R29, desc[UR8][R4.64] ;  /* 0x00000008041d1981 */ /* 0x000128000c1e1500 */
[----:B------:R-:W0:Y:S04]  /*8850*/  LDL R4, [R1+0x27c] ;  /* 0x00027c0001047983 */ /* 0x000e280000100800 */
[----:B------:R-:W0:Y:S01]  /*8860*/  LDL R5, [R1+0x638] ;  /* 0x0006380001057983 */ /* 0x000e220000100800 */
[----:B------:R-:W-:Y:S02]  /*8870*/  ISETP.GT.AND P0, PT, R3, 0x3c, PT ;  /* 0x0000003c0300780c */ /* 0x000fe40003f04270 */
[----:B------:R-:W-:-:S11]  /*8880*/  PRMT R28, RZ, 0x7610, R28 ;  /* 0x00007610ff1c7816 */ /* 0x000fd6000000001c */
[----:B0-----:R-:W-:-:S04]  /*8890*/  @P0 LOP3.LUT R5, R5, R4, RZ, 0x3c, !PT ;  /* 0x0000000405050212 */ /* 0x001fc800078e3cff */
        /* <DEDUP_REMOVED lines=9> */
[----:B------:R-:W2:Y:S04]  /*8930*/  @P0 LDG.E.U16 R15, desc[UR8][R4.64] ;  /* 0x00000008040f0981 */ /* 0x000ea8000c1e1500 */
[----:B---3--:R0:W-:Y:S04]  /*8940*/  STL [R1+0x10], R28 ;  /* 0x0000101c01007387 */ /* 0x0081e80000100800 */
[----:B0-----:R-:W3:Y:S01]  /*8950*/  LDL R28, [R1+0x660] ;  /* 0x00066000011c7983 */ /* 0x001ee20000100800 */
[----:B------:R-:W-:-:S03]  /*8960*/  ISETP.GT.AND P1, PT, R3, 0x3d, PT ;  /* 0x0000003d0300780c */ /* 0x000fc60003f24270 */
[----:B--2---:R0:W-:Y:S04]  /*8970*/  STL [R1+0xc], R15 ;  /* 0x00000c0f01007387 */ /* 0x0041e80000100800 */
[----:B0-----:R-:W2:Y:S04]  /*8980*/  LDL.LU R15, [R1+0xa94] ;  /* 0x000a9400010f7983 */ /* 0x001ea80000300800 */
[----:B------:R-:W4:Y:S01]  /*8990*/  LDL R5, [R1+0x63c] ;  /* 0x00063c0001057983 */ /* 0x000f220000100800 */
[----:B------:R-:W-:Y:S01]  /*89a0*/  PRMT R14, RZ, 0x7610, R14 ;  /* 0x00007610ff0e7816 */ /* 0x000fe2000000000e */
[----:B------:R-:W-:-:S02]  /*89b0*/  @P1 IMAD.MOV.U32 R4, RZ, RZ, R22 ;  /* 0x000000ffff041224 */ /* 0x000fc400078e0016 */
[----:B------:R-:W2:Y:S04]  /*89c0*/  LDL R22, [R1+0x668] ;  /* 0x0006680001167983 */ /* 0x000ea80000100800 */
[----:B----4-:R-:W4:Y:S04]  /*89d0*/  @P1 LDG.E.U16 R14, desc[UR8][R4.64] ;  /* 0x00000008040e1981 */ /* 0x010f28000c1e1500 */
        /* <DEDUP_REMOVED lines=18> */
[----:B------:R-:W2:Y:S01]  /*8b00*/  @P0 LDG.E.U16 R2, desc[UR8][R4.64] ;  /* 0x0000000804020981 */ /* 0x000ea2000c1e1500 */
[----:B------:R-:W-:-:S03]  /*8b10*/  PRMT R27, RZ, 0x7610, R27 ;  /* 0x00007610ff1b7816 */ /* 0x000fc6000000001b */
[----:B--2---:R-:W-:Y:S04]  /*8b20*/  STL [R1], R2 ;  /* 0x0000000201007387 */ /* 0x004fe80000100800 */
[----:B------:R-:W2:Y:S01]  /*8b30*/  LDL R5, [R1+0x654] ;  /* 0x0006540001057983 */ /* 0x000ea20000100800 */
[----:B------:R-:W-:Y:S01]  /*8b40*/  @P0 IMAD.MOV.U32 R4, RZ, RZ, R28 ;  /* 0x000000ffff040224 */ /* 0x000fe200078e001c */
[----:B------:R-:W-:Y:S02]  /*8b50*/  ISETP.GT.AND P1, PT, R3, 0x3f, PT ;  /* 0x0000003f0300780c */ /* 0x000fe40003f24270 */
[----:B------:R-:W-:Y:S01]  /*8b60*/  PRMT R26, RZ, 0x7610, R26 ;  /* 0x00007610ff1a7816 */ /* 0x000fe2000000001a */
[----:B------:R-:W4:Y:S04]  /*8b70*/  LDL R28, [R1+0x6b8] ;  /* 0x0006b800011c7983 */ /* 0x000f280000100800 */
[----:B--2---:R0:W2:Y:S02]  /*8b80*/  @P0 LDG.E.U16 R27, desc[UR8][R4.64] ;  /* 0x00000008041b0981 */ /* 0x0040a4000c1e1500 */
[----:B0-----:R-:W0:Y:S02]  /*8b90*/  S2R R5, SR_TID.X ;  /* 0x0000000000057919 */ /* 0x001e240000002100 */
[----:B0-----:R-:W-:-:S02]  /*8ba0*/  LOP3.LUT R4, R5, 0x3f, RZ, 0xc0, !PT ;  /* 0x0000003f05047812 */ /* 0x001fc400078ec0ff */
[----:B------:R-:W3:Y:S02]  /*8bb0*/  LDL R5, [R1+0x65c] ;  /* 0x00065c0001057983 */ /* 0x000ee40000100800 */
[----:B------:R-:W-:Y:S01]  /*8bc0*/  ISETP.GE.AND P0, PT, R4, R3, PT ;  /* 0x000000030400720c */ /* 0x000fe20003f06270 */
[----:B------:R-:W-:Y:S01]  /*8bd0*/  @P1 IMAD.MOV.U32 R4, RZ, RZ, R22 ;  /* 0x000000ffff041224 */ /* 0x000fe200078e0016 */
[----:B--2---:R0:W-:Y:S01]  /*8be0*/  STL [R1+0xa40], R27 ;  /* 0x000a401b01007387 */ /* 0x0041e20000100800 */
[----:B------:R-:W-:-:S03]  /*8bf0*/  PRMT R25, RZ, 0x7610, R25 ;  /* 0x00007610ff197816 */ /* 0x000fc60000000019 */
[----:B------:R-:W2:Y:S04]  /*8c00*/  LDL R22, [R1+0x6bc] ;  /* 0x0006bc0001167983 */ /* 0x000ea80000100800 */
[----:B0-----:R-:W2:Y:S04]  /*8c10*/  LDL R27, [R1+0x6b4] ;  /* 0x0006b400011b7983 */ /* 0x001ea80000100800 */
[----:B---3--:R-:W3:Y:S04]  /*8c20*/  @P1 LDG.E.U16 R26, desc[UR8][R4.64] ;  /* 0x00000008041a1981 */ /* 0x008ee8000c1e1500 */
[----:B------:R-:W4:Y:S04]  /*8c30*/  LDL R4, [R1+0x664] ;  /* 0x0006640001047983 */ /* 0x000f280000100800 */
[----:B------:R-:W4:Y:S04]  /*8c40*/  LDL R5, [R1+0x698] ;  /* 0x0006980001057983 */ /* 0x000f280000100800 */
[----:B---3--:R0:W-:Y:S01]  /*8c50*/  STL [R1+0xa20], R26 ;  /* 0x000a201a01007387 */ /* 0x0081e20000100800 */
[----:B------:R-:W-:-:S02]  /*8c60*/  PRMT R24, RZ, 0x7610, R24 ;  /* 0x00007610ff187816 */ /* 0x000fc40000000018 */
[----:B------:R-:W-:Y:S01]  /*8c70*/  PRMT R19, RZ, 0x7610, R19 ;  /* 0x00007610ff137816 */ /* 0x000fe20000000013 */
[----:B0-----:R-:W3:Y:S01]  /*8c80*/  LDL R26, [R1+0x6c4] ;  /* 0x0006c400011a7983 */ /* 0x001ee20000100800 */
[----:B----4-:R-:W-:-:S04]  /*8c90*/  @P1 LOP3.LUT R5, R5, R4, RZ, 0x3c, !PT ;  /* 0x0000000405051212 */ /* 0x010fc800078e3cff */
[----:B------:R-:W-:-:S04]  /*8ca0*/  @P1 LOP3.LUT R4, R5, R4, RZ, 0x3c, !PT ;  /* 0x0000000405041212 */ /* 0x000fc800078e3cff */
[----:B------:R-:W-:-:S05]  /*8cb0*/  @P1 LOP3.LUT R5, R5, R4, RZ, 0x3c, !PT ;  /* 0x0000000405051212 */ /* 0x000fca00078e3cff */
[----:B------:R0:W4:Y:S04]  /*8cc0*/  @P1 LDG.E.U16 R25, desc[UR8][R4.64] ;  /* 0x0000000804191981 */ /* 0x000128000c1e1500 */
[----:B------:R-:W2:Y:S01]  /*8cd0*/  LDL R5, [R1+0x694] ;  /* 0x0006940001057983 */ /* 0x000ea20000100800 */
[----:B0-----:R-:W-:Y:S01]  /*8ce0*/  @!P0 IMAD.MOV.U32 R4, RZ, RZ, R28 ;  /* 0x000000ffff048224 */ /* 0x001fe200078e001c */
[----:B------:R-:W-:Y:S06]  /*8cf0*/  BAR.SYNC.DEFER_BLOCKING 0x0 ;  /* 0x0000000000007b1d */ /* 0x000fec0000010000 */
[----:B--2---:R0:W2:Y:S04]  /*8d00*/  @!P0 LDG.E.U16 R24, desc[UR8][R4.64] ;  /* 0x0000000804188981 */ /* 0x0040a8000c1e1500 */
[----:B----4-:R1:W-:Y:S04]  /*8d10*/  STL [R1+0xa24], R25 ;  /* 0x000a241901007387 */ /* 0x0103e80000100800 */
[----:B------:R-:W4:Y:S01]  /*8d20*/  LDL R28, [R1+0x6c8] ;  /* 0x0006c800011c7983 */ /* 0x000f220000100800 */
[----:B0-----:R-:W-:-:S02]  /*8d30*/  @!P0 IMAD.MOV.U32 R4, RZ, RZ, R22 ;  /* 0x000000ffff048224 */ /* 0x001fc400078e0016 */
[----:B------:R-:W-:Y:S01]  /*8d40*/  @!P0 IMAD.MOV.U32 R5, RZ, RZ, R27 ;  /* 0x000000ffff058224 */ /* 0x000fe200078e001b */
[----:B-1----:R-:W4:Y:S04]  /*8d50*/  LDL R25, [R1+0x6ac] ;  /* 0x0006ac0001197983 */ /* 0x002f280000100800 */
[----:B------:R0:W4:Y:S04]  /*8d60*/  @!P0 LDG.E.U16 R19, desc[UR8][R4.64] ;  /* 0x0000000804138981 */ /* 0x000128000c1e1500 */
[----:B--2---:R1:W-:Y:S04]  /*8d70*/  STL [R1+0xa28], R24 ;  /* 0x000a281801007387 */ /* 0x0043e80000100800 */
[----:B------:R-:W0:Y:S04]  /*8d80*/  LDL R4, [R1+0x6b0] ;  /* 0x0006b00001047983 */ /* 0x000e280000100800 */
[----:B------:R-:W0:Y:S04]  /*8d90*/  LDL R5, [R1+0x6c0] ;  /* 0x0006c00001057983 */ /* 0x000e280000100800 */
[----:B-1----:R-:W2:Y:S01]  /*8da0*/  LDL R24, [R1+0x6a8] ;  /* 0x0006a80001187983 */ /* 0x002ea20000100800 */
[----:B------:R-:W-:-:S03]  /*8db0*/  PRMT R18, RZ, 0x7610, R18 ;  /* 0x00007610ff127816 */ /* 0x000fc60000000012 */
[----:B------:R-:W2:Y:S04]  /*8dc0*/  LDL R27, [R1+0x6a0] ;  /* 0x0006a000011b7983 */ /* 0x000ea80000100800 */
[----:B------:R-:W2:Y:S01]  /*8dd0*/  LDL R22, [R1+0x6a4] ;  /* 0x0006a40001167983 */ /* 0x000ea20000100800 */
[----:B0-----:R-:W-:-:S04]  /*8de0*/  @!P0 LOP3.LUT R5, R5, R4, RZ, 0x3c, !PT ;  /* 0x0000000405058212 */ /* 0x001fc800078e3cff */
[----:B------:R-:W-:-:S04]  /*8df0*/  @!P0 LOP3.LUT R4, R5, R4, RZ, 0x3c, !PT ;  /* 0x0000000405048212 */ /* 0x000fc800078e3cff */
[----:B------:R-:W-:-:S05]  /*8e00*/  @!P0 LOP3.LUT R5, R5, R4, RZ, 0x3c, !PT ;  /* 0x0000000405058212 */ /* 0x000fca00078e3cff */
[----:B------:R3:W2:Y:S01]  /*8e10*/  @!P0 LDG.E.U16 R18, desc[UR8][R4.64] ;  /* 0x0000000804128981 */ /* 0x0006a2000c1e1500 */
[----:B------:R-:W-:Y:S02]  /*8e20*/  PRMT R17, RZ, 0x7610, R17 ;  /* 0x00007610ff117816 */ /* 0x000fe40000000011 */
[----:B------:R-:W-:Y:S01]  /*8e30*/  PRMT R16, RZ, 0x7610, R16 ;  /* 0x00007610ff107816 */ /* 0x000fe20000000010 */
[----:B---3--:R-:W-:Y:S02]  /*8e40*/  @!P0 IMAD.MOV.U32 R4, RZ, RZ, R26 ;  /* 0x000000ffff048224 */ /* 0x008fe400078e001a */
[----:B----4-:R-:W-:-:S05]  /*8e50*/  @!P0 IMAD.MOV.U32 R5, RZ, RZ, R25 ;  /* 0x000000ffff058224 */ /* 0x010fca00078e0019 */
[----:B------:R0:W3:Y:S01]  /*8e60*/  @!P0 LDG.E.U16 R17, desc[UR8][R4.64] ;  /* 0x0000000804118981 */ /* 0x0000e2000c1e1500 */
[----:B------:R-:W-:Y:S01]  /*8e70*/  PRMT R15, RZ, 0x7610, R15 ;  /* 0x00007610ff0f7816 */ /* 0x000fe2000000000f */
[----:B0-----:R-:W-:Y:S02]  /*8e80*/  @!P0 IMAD.MOV.U32 R4, RZ, RZ, R28 ;  /* 0x000000ffff048224 */ /* 0x001fe400078e001c */
[----:B--2---:R-:W-:Y:S01]  /*8e90*/  @!P0 IMAD.MOV.U32 R5, RZ, RZ, R24 ;  /* 0x000000ffff058224 */ /* 0x004fe200078e0018 */
[----:B------:R-:W-:Y:S04]  /*8ea0*/  STL [R1+0xa2c], R19 ;  /* 0x000a2c1301007387 */ /* 0x000fe80000100800 */
[----:B------:R0:W2:Y:S02]  /*8eb0*/  @!P0 LDG.E.U16 R16, desc[UR8][R4.64] ;  /* 0x0000000804108981 */ /* 0x0000a4000c1e1500 */
[----:B0-----:R-:W-:-:S02]  /*8ec0*/  @!P0 IMAD.MOV.U32 R4, RZ, RZ, R22 ;  /* 0x000000ffff048224 */ /* 0x001fc400078e0016 */
[----:B------:R-:W-:-:S05]  /*8ed0*/  @!P0 IMAD.MOV.U32 R5, RZ, RZ, R27 ;  /* 0x000000ffff058224 */ /* 0x000fca00078e001b */
[----:B------:R-:W4:Y:S04]  /*8ee0*/  @!P0 LDG.E.U16 R15, desc[UR8][R4.64] ;  /* 0x00000008040f8981 */ /* 0x000f28000c1e1500 */
[----:B------:R0:W-:Y:S04]  /*8ef0*/  STL [R1+0xa30], R18 ;  /* 0x000a301201007387 */ /* 0x0001e80000100800 */
[----:B------:R-:W4:Y:S04]  /*8f00*/  LDL R26, [R1+0x690] ;  /* 0x00069000011a7983 */ /* 0x000f280000100800 */
[----:B------:R-:W4:Y:S04]  /*8f10*/  LDL R25, [R1+0x69c] ;  /* 0x00069c0001197983 */ /* 0x000f280000100800 */
[----:B---3--:R1:W-:Y:S04]  /*8f20*/  STL [R1+0xa34], R17 ;  /* 0x000a341101007387 */ /* 0x0083e80000100800 */
[----:B------:R-:W3:Y:S04]  /*8f30*/  LDL R24, [R1+0x688] ;  /* 0x0006880001187983 */ /* 0x000ee80000100800 */
[----:B0-----:R-:W3:Y:S01]  /*8f40*/  LDL R18, [R1+0x68c] ;  /* 0x00068c0001127983 */ /* 0x001ee20000100800 */
[----:B------:R-:W-:-:S03]  /*8f50*/  PRMT R14, RZ, 0x7610, R14 ;  /* 0x00007610ff0e7816 */ /* 0x000fc6000000000e */
[----:B--2---:R0:W-:Y:S04]  /*8f60*/  STL [R1+0xa38], R16 ;  /* 0x000a381001007387 */ /* 0x0041e80000100800 */
[----:B------:R-:W2:Y:S04]  /*8f70*/  LDL R19, [R1+0x680] ;  /* 0x0006800001137983 */ /* 0x000ea80000100800 */
[----:B-1----:R-:W2:Y:S04]  /*8f80*/  LDL R17, [R1+0x684] ;  /* 0x0006840001117983 */ /* 0x002ea80000100800 */
[----:B------:R-:W2:Y:S04]  /*8f90*/  LDL.LU R22, [R1+0x200] ;  /* 0x0002000001167983 */ /* 0x000ea80000300800 */
[----:B----4-:R1:W-:Y:S04]  /*8fa0*/  STL [R1+0xa3c], R15 ;  /* 0x000a3c0f01007387 */ /* 0x0103e80000100800 */
[----:B0-----:R-:W4:Y:S04]  /*8fb0*/  LDL R16, [R1+0x678] ;  /* 0x0006780001107983 */ /* 0x001f280000100800 */
[----:B-1----:R-:W4:Y:S01]  /*8fc0*/  LDL R15, [R1+0x67c] ;  /* 0x00067c00010f7983 */ /* 0x002f220000100800 */
[----:B------:R-:W-:-:S02]  /*8fd0*/  @!P0 IMAD.MOV.U32 R5, RZ, RZ, R26 ;  /* 0x000000ffff058224 */ /* 0x000fc400078e001a */
[----:B------:R-:W-:-:S05]  /*8fe0*/  @!P0 IMAD.MOV.U32 R4, RZ, RZ, R25 ;  /* 0x000000ffff048224 */ /* 0x000fca00078e0019 */
[----:B------:R3:W4:Y:S01]  /*8ff0*/  @!P0 LDG.E.U16 R14, desc[UR8][R4.64] ;  /* 0x00000008040e8981 */ /* 0x000722000c1e1500 */
[----:B------:R-:W0:Y:S01]  /*9000*/  S2R R2, SR_TID.X ;  /* 0x0000000000027919 */ /* 0x000e220000002100 */
[----:B------:R-:W-:Y:S01]  /*9010*/  PRMT R3, RZ, 0x7610, R3 ;  /* 0x00007610ff037816 */ /* 0x000fe20000000003 */
[----:B---3--:R-:W-:Y:S02]  /*9020*/  @!P0 IMAD.MOV.U32 R5, RZ, RZ, R24 ;  /* 0x000000ffff058224 */ /* 0x008fe400078e0018 */
[----:B------:R-:W-:Y:S01]  /*9030*/  @!P0 IMAD.MOV.U32 R4, RZ, RZ, R18 ;  /* 0x000000ffff048224 */ /* 0x000fe200078e0012 */
[----:B------:R-:W-:-:S04]  /*9040*/  PRMT R7, RZ, 0x7610, R7 ;  /* 0x00007610ff077816 */ /* 0x000fc80000000007 */
[----:B------:R2:W3:Y:S02]  /*9050*/  @!P0 LDG.E.U16 R3, desc[UR8][R4.64] ;  /* 0x0000000804038981 */ /* 0x0004e4000c1e1500 */
[----:B--2---:R-:W-:Y:S02]  /*9060*/  @!P0 IMAD.MOV.U32 R5, RZ, RZ, R19 ;  /* 0x000000ffff058224 */ /* 0x004fe400078e0013 */
[----:B------:R-:W-:-:S05]  /*9070*/  @!P0 IMAD.MOV.U32 R4, RZ, RZ, R17 ;  /* 0x000000ffff048224 */ /* 0x000fca00078e0011 */
[----:B------:R4:W2:Y:S01]  /*9080*/  @!P0 LDG.E.U16 R7, desc[UR8][R4.64] ;  /* 0x0000000804078981 */ /* 0x0008a2000c1e1500 */
[----:B0-----:R-:W-:-:S05]  /*9090*/  LOP3.LUT R2, R2, 0x3f, RZ, 0xc0, !PT ;  /* 0x0000003f02027812 */ /* 0x001fca00078ec0ff */
[----:B------:R-:W-:Y:S02]  /*90a0*/  IMAD.SHL.U32 R2, R2, 0x2, RZ ;  /* 0x0000000202027824 */ /* 0x000fe400078e00ff */
[----:B----4-:R-:W-:-:S03]  /*90b0*/  @!P0 IMAD.MOV.U32 R5, RZ, RZ, R16 ;  /* 0x000000ffff058224 */ /* 0x010fc600078e0010 */
[----:B------:R0:W-:Y:S01]  /*90c0*/  STS.U16 [R2+UR4], R6 ;  /* 0x0000000602007988 */ /* 0x0001e20008000404 */
[----:B------:R-:W-:Y:S01]  /*90d0*/  @!P0 IMAD.MOV.U32 R4, RZ, RZ, R15 ;  /* 0x000000ffff048224 */ /* 0x000fe200078e000f */
[----:B0-----:R-:W-:-:S06]  /*90e0*/  PRMT R6, RZ, 0x7610, R6 ;  /* 0x00007610ff067816 */ /* 0x001fcc0000000006 */
[----:B------:R0:W4:Y:S04]  /*90f0*/  @!P0 LDG.E.U16 R6, desc[UR8][R4.64] ;  /* 0x0000000804068981 */ /* 0x000128000c1e1500 */
[----:B------:R1:W-:Y:S04]  /*9100*/  STL [R1+0xa44], R14 ;  /* 0x000a440e01007387 */ /* 0x0003e80000100800 */
[----:B------:R-:W4:Y:S04]  /*9110*/  LDL R18, [R1+0x670] ;  /* 0x0006700001127983 */ /* 0x000f280000100800 */
[----:B-1----:R-:W4:Y:S04]  /*9120*/  LDL R14, [R1+0x674] ;  /* 0x00067400010e7983 */ /* 0x002f280000100800 */
[----:B---3--:R1:W-:Y:S04]  /*9130*/  STL [R1+0xa48], R3 ;  /* 0x000a480301007387 */ /* 0x0083e80000100800 */
[----:B------:R-:W3:Y:S04]  /*9140*/  LDL R17, [R1+0x650] ;  /* 0x0006500001117983 */ /* 0x000ee80000100800 */
[----:B-1----:R-:W3:Y:S01]  /*9150*/  LDL R3, [R1+0x66c] ;  /* 0x00066c0001037983 */ /* 0x002ee20000100800 */
[----:B0-----:R-:W-:-:S03]  /*9160*/  PRMT R5, RZ, 0x7610, R5 ;  /* 0x00007610ff057816 */ /* 0x001fc60000000005 */
[----:B--2---:R0:W-:Y:S04]  /*9170*/  STL [R1+0xa4c], R7 ;  /* 0x000a4c0701007387 */ /* 0x0041e80000100800 */
[----:B------:R-:W2:Y:S04]  /*9180*/  LDL R16, [R1+0x274] ;  /* 0x0002740001107983 */ /* 0x000ea80000100800 */
[----:B------:R-:W2:Y:S04]  /*9190*/  LDL R15, [R1+0x278] ;  /* 0x00027800010f7983 */ /* 0x000ea80000100800 */
[----:B------:R-:W-:Y:S04]  /*91a0*/  STS.U16 [R2+UR4+0x800], R8 ;  /* 0x0008000802007988 */ /* 0x000fe80008000404 */
[----:B------:R1:W-:Y:S04]  /*91b0*/  STS.U16 [R2+UR4+0x80], R9 ;  /* 0x0000800902007988 */ /* 0x0003e80008000404 */
[----:B----4-:R-:W-:Y:S04]  /*91c0*/  STL [R1+0xa50], R6 ;  /* 0x000a500601007387 */ /* 0x010fe80000100800 */
[----:B0-----:R-:W4:Y:S01]  /*91d0*/  LDL R7, [R1+0x270] ;  /* 0x0002700001077983 */ /* 0x001f220000100800 */
[----:B-1----:R-:W-:-:S02]  /*91e0*/  @!P0 IMAD.MOV.U32 R9, RZ, RZ, R18 ;  /* 0x000000ffff098224 */ /* 0x002fc400078e0012 */
[----:B------:R-:W-:Y:S02]  /*91f0*/  @!P0 IMAD.MOV.U32 R8, RZ, RZ, R14 ;  /* 0x000000ffff088224 */ /* 0x000fe400078e000e */
[----:B------:R-:W4:Y:S04]  /*9200*/  LDL R14, [R1+0x26c] ;  /* 0x00026c00010e7983 */ /* 0x000f280000100800 */
[----:B------:R3:W4:Y:S01]  /*9210*/  @!P0 LDG.E.U16 R5, desc[UR8][R8.64] ;  /* 0x0000000808058981 */ /* 0x000722000c1e1500 */
[----:B------:R-:W-:-:S03]  /*9220*/  PRMT R4, RZ, 0x7610, R4 ;  /* 0x00007610ff047816 */ /* 0x000fc60000000004 */
[----:B------:R0:W-:Y:S01]  /*9230*/  STS.U16 [R2+UR4+0x1000], R10 ;  /* 0x0010000a02007988 */ /* 0x0001e20008000404 */
[----:B---3--:R-:W-:Y:S02]  /*9240*/  @!P0 IMAD.MOV.U32 R9, RZ, RZ, R17 ;  /* 0x000000ffff098224 */ /* 0x008fe400078e0011 */
[----:B------:R-:W-:Y:S01]  /*9250*/  @!P0 IMAD.MOV.U32 R8, RZ, RZ, R3 ;  /* 0x000000ffff088224 */ /* 0x000fe200078e0003 */
[----:B0-----:R-:W-:-:S04]  /*9260*/  PRMT R10, RZ, 0x7610, R10 ;  /* 0x00007610ff0a7816 */ /* 0x001fc8000000000a */
[----:B------:R2:W3:Y:S04]  /*9270*/  @!P0 LDG.E.U16 R4, desc[UR8][R8.64] ;  /* 0x0000000808048981 */ /* 0x0004e8000c1e1500 */
[----:B------:R0:W-:Y:S01]  /*9280*/  STS.U16 [R2+UR4+0x1080], R11 ;  /* 0x0010800b02007988 */ /* 0x0001e20008000404 */
[----:B--2---:R-:W-:Y:S02]  /*9290*/  @!P0 IMAD.MOV.U32 R8, RZ, RZ, R15 ;  /* 0x000000ffff088224 */ /* 0x004fe400078e000f */
[----:B------:R-:W-:Y:S01]  /*92a0*/  @!P0 IMAD.MOV.U32 R9, RZ, RZ, R16 ;  /* 0x000000ffff098224 */ /* 0x000fe200078e0010 */
[----:B0-----:R-:W-:-:S04]  /*92b0*/  PRMT R11, RZ, 0x7610, R11 ;  /* 0x00007610ff0b7816 */ /* 0x001fc8000000000b */
[----:B------:R4:W2:Y:S02]  /*92c0*/  @!P0 LDG.E.U16 R10, desc[UR8][R8.64] ;  /* 0x00000008080a8981 */ /* 0x0008a4000c1e1500 */
[----:B----4-:R-:W-:Y:S02]  /*92d0*/  @!P0 IMAD.MOV.U32 R8, RZ, RZ, R7 ;  /* 0x000000ffff088224 */ /* 0x010fe400078e0007 */
[----:B------:R-:W-:Y:S01]  /*92e0*/  @!P0 IMAD.MOV.U32 R9, RZ, RZ, R14 ;  /* 0x000000ffff098224 */ /* 0x000fe200078e000e */
[----:B------:R-:W-:Y:S04]  /*92f0*/  STL [R1+0xa54], R5 ;  /* 0x000a540501007387 */ /* 0x000fe80000100800 */
[----:B------:R-:W4:Y:S04]  /*9300*/  @!P0 LDG.E.U16 R11, desc[UR8][R8.64] ;  /* 0x00000008080b8981 */ /* 0x000f28000c1e1500 */
[----:B------:R-:W4:Y:S04]  /*9310*/  LDL R6, [R1+0x264] ;  /* 0x0002640001067983 */ /* 0x000f280000100800 */
[----:B------:R-:W4:Y:S04]  /*9320*/  LDL R3, [R1+0x268] ;  /* 0x0002680001037983 */ /* 0x000f280000100800 */
[----:B---3--:R0:W-:Y:S04]  /*9330*/  STL [R1+0xa58], R4 ;  /* 0x000a580401007387 */ /* 0x0081e80000100800 */
[----:B0-----:R-:W3:Y:S04]  /*9340*/  LDL.LU R4, [R1+0x16c] ;  /* 0x00016c0001047983 */ /* 0x001ee80000300800 */
[----:B------:R-:W3:Y:S04]  /*9350*/  LDL.LU R24, [R1+0x130] ;  /* 0x0001300001187983 */ /* 0x000ee80000300800 */
[----:B------:R-:W3:Y:S04]  /*9360*/  LDL.LU R25, [R1+0x12c] ;  /* 0x00012c0001197983 */ /* 0x000ee80000300800 */
[----:B--2---:R0:W-:Y:S04]  /*9370*/  STL [R1+0xa5c], R10 ;  /* 0x000a5c0a01007387 */ /* 0x0041e80000100800 */
[----:B0-----:R-:W2:Y:S04]  /*9380*/  LDL.LU R10, [R1+0x170] ;  /* 0x00017000010a7983 */ /* 0x001ea80000300800 */
[----:B------:R-:W2:Y:S04]  /*9390*/  LDL.LU R5, [R1+0xcc] ;  /* 0x0000cc0001057983 */ /* 0x000ea80000300800 */
[----:B------:R-:W2:Y:S04]  /*93a0*/  LDL.LU R26, [R1+0x30] ;  /* 0x00003000011a7983 */ /* 0x000ea80000300800 */
[----:B------:R0:W-:Y:S04]  /*93b0*/  STS.U16 [R2+UR4+0x1800], R12 ;  /* 0x0018000c02007988 */ /* 0x0001e80008000404 */
[----:B------:R-:W-:Y:S01]  /*93c0*/  STS.U16 [R2+UR4+0x880], R22 ;  /* 0x0008801602007988 */ /* 0x000fe20008000404 */
[----:B0-----:R-:W-:-:S03]  /*93d0*/  PRMT R12, RZ, 0x7610, R12 ;  /* 0x00007610ff0c7816 */ /* 0x001fc6000000000c */
[----:B----4-:R0:W-:Y:S01]  /*93e0*/  STL [R1+0xa60], R11 ;  /* 0x000a600b01007387 */ /* 0x0101e20000100800 */
[----:B------:R-:W-:Y:S02]  /*93f0*/  @!P0 IMAD.MOV.U32 R9, RZ, RZ, R6 ;  /* 0x000000ffff098224 */ /* 0x000fe400078e0006 */
[----:B------:R-:W-:Y:S01]  /*9400*/  @!P0 IMAD.MOV.U32 R8, RZ, RZ, R3 ;  /* 0x000000ffff088224 */ /* 0x000fe200078e0003 */
[----:B0-----:R-:W4:Y:S04]  /*9410*/  LDL R11, [R1+0x260] ;  /* 0x00026000010b7983 */ /* 0x001f280000100800 */
[----:B------:R-:W2:Y:S04]  /*9420*/  LDL.LU R6, [R1+0x254] ;  /* 0x0002540001067983 */ /* 0x000ea80000300800 */
        /* <DEDUP_REMOVED lines=11> */
[----:B------:R4:W3:Y:S04]  /*94e0*/  @!P0 LDG.E.U16 R12, desc[UR8][R8.64] ;  /* 0x00000008080c8981 */ /* 0x0008e8000c1e1500 */
[----:B------:R-:W2:Y:S04]  /*94f0*/  LDL R9, [R1+0x25c] ;  /* 0x00025c0001097983 */ /* 0x000ea80000100800 */
[----:B------:R0:W-:Y:S02]  /*9500*/  STS.U16 [R2+UR4+0x1880], R13 ;  /* 0x0018800d02007988 */ /* 0x0001e40008000404 */
[----:B0-----:R-:W-:Y:S01]  /*9510*/  PRMT R13, RZ, 0x7610, R13 ;  /* 0x00007610ff0d7816 */ /* 0x001fe2000000000d */
[----:B----4-:R-:W-:-:S05]  /*9520*/  @!P0 IMAD.MOV.U32 R8, RZ, RZ, R11 ;  /* 0x000000ffff088224 */ /* 0x010fca00078e000b */
[----:B--2---:R-:W2:Y:S04]  /*9530*/  @!P0 LDG.E.U16 R13, desc[UR8][R8.64] ;  /* 0x00000008080d8981 */ /* 0x004ea8000c1e1500 */
[----:B---3--:R-:W-:Y:S04]  /*9540*/  STL [R1+0xa64], R12 ;  /* 0x000a640c01007387 */ /* 0x008fe80000100800 */
[----:B------:R-:W-:Y:S04]  /*9550*/  STS.U16 [R2+UR4+0x2800], R24 ;  /* 0x0028001802007988 */ /* 0x000fe80008000404 */
[----:B------:R-:W-:Y:S04]  /*9560*/  STS.U16 [R2+UR4+0x2880], R25 ;  /* 0x0028801902007988 */ /* 0x000fe80008000404 */
[----:B------:R-:W-:Y:S04]  /*9570*/  STS.U16 [R2+UR4+0x3800], R26 ;  /* 0x0038001a02007988 */ /* 0x000fe80008000404 */
[----:B------:R-:W-:Y:S04]  /*9580*/  STS.U16 [R2+UR4+0x3880], R0 ;  /* 0x0038800002007988 */ /* 0x000fe80008000404 */
[----:B------:R0:W-:Y:S04]  /*9590*/  STS.U16 [R2+UR4+0x3000], R23 ;  /* 0x0030001702007988 */ /* 0x0001e80008000404 */
[----:B------:R-:W-:Y:S01]  /*95a0*/  STS.U16 [R2+UR4+0x2000], R10 ;  /* 0x0020000a02007988 */ /* 0x000fe20008000404 */
[----:B0-----:R-:W-:-:S03]  /*95b0*/  LOP3.LUT R23, R2, 0x10, RZ, 0x3c, !PT ;  /* 0x0000001002177812 */ /* 0x001fc600078e3cff */
[----:B------:R-:W-:Y:S04]  /*95c0*/  STS.U16 [R2+UR4+0x2080], R4 ;  /* 0x0020800402007988 */ /* 0x000fe80008000404 */
[----:B------:R-:W-:Y:S04]  /*95d0*/  STS.U16 [R2+UR4+0x3080], R5 ;  /* 0x0030800502007988 */ /* 0x000fe80008000404 */
[----:B------:R-:W-:Y:S04]  /*95e0*/  STS.U16 [R23+UR4+0x100], R6 ;  /* 0x0001000617007988 */ /* 0x000fe80008000404 */
[----:B------:R-:W-:Y:S04]  /*95f0*/  STS.U16 [R23+UR4+0x180], R7 ;  /* 0x0001800717007988 */ /* 0x000fe80008000404 */
[----:B------:R-:W-:Y:S04]  /*9600*/  STS.U16 [R23+UR4+0x900], R3 ;  /* 0x0009000317007988 */ /* 0x000fe80008000404 */
[----:B------:R0:W-:Y:S04]  /*9610*/  STS.U16 [R23+UR4+0x980], R27 ;  /* 0x0009801b17007988 */ /* 0x0001e80008000404 */
[----:B------:R-:W-:Y:S04]  /*9620*/  STS.U16 [R23+UR4+0x1100], R14 ;  /* 0x0011000e17007988 */ /* 0x000fe80008000404 */
[----:B------:R-:W-:Y:S04]  /*9630*/  STS.U16 [R23+UR4+0x1180], R15 ;  /* 0x0011800f17007988 */ /* 0x000fe80008000404 */
[----:B------:R-:W-:Y:S04]  /*9640*/  STS.U16 [R23+UR4+0x1900], R16 ;  /* 0x0019001017007988 */ /* 0x000fe80008000404 */
[----:B------:R-:W-:Y:S04]  /*9650*/  STS.U16 [R23+UR4+0x1980], R17 ;  /* 0x0019801117007988 */ /* 0x000fe80008000404 */
[----:B------:R-:W-:Y:S04]  /*9660*/  STS.U16 [R23+UR4+0x2100], R18 ;  /* 0x0021001217007988 */ /* 0x000fe80008000404 */
[----:B------:R-:W-:Y:S04]  /*9670*/  STS.U16 [R23+UR4+0x2180], R19 ;  /* 0x0021801317007988 */ /* 0x000fe80008000404 */
[----:B------:R-:W-:Y:S04]  /*9680*/  STS.U16 [R23+UR4+0x2900], R28 ;  /* 0x0029001c17007988 */ /* 0x000fe80008000404 */
[----:B------:R1:W-:Y:S04]  /*9690*/  STS.U16 [R23+UR4+0x2980], R22 ;  /* 0x0029801617007988 */ /* 0x0003e80008000404 */
[----:B--2---:R2:W-:Y:S04]  /*96a0*/  STL [R1+0xa68], R13 ;  /* 0x000a680d01007387 */ /* 0x0045e80000100800 */
[----:B------:R-:W3:Y:S04]  /*96b0*/  LDL.LU R24, [R1+0xc4] ;  /* 0x0000c40001187983 */ /* 0x000ee80000300800 */
[----:B------:R-:W4:Y:S04]  /*96c0*/  LDL.LU R25, [R1+0x28] ;  /* 0x0000280001197983 */ /* 0x000f280000300800 */
[----:B------:R-:W4:Y:S04]  /*96d0*/  LDL.LU R26, [R1+0x24] ;  /* 0x00002400011a7983 */ /* 0x000f280000300800 */
[----:B------:R-:W3:Y:S04]  /*96e0*/  LDL.LU R0, [R1+0xa88] ;  /* 0x000a880001007983 */ /* 0x000ee80000300800 */
[----:B0-----:R-:W4:Y:S04]  /*96f0*/  LDL.LU R27, [R1+0x24c] ;  /* 0x00024c00011b7983 */ /* 0x001f280000300800 */
[----:B-1----:R-:W4:Y:S04]  /*9700*/  LDL.LU R22, [R1+0x248] ;  /* 0x0002480001167983 */ /* 0x002f280000300800 */
[----:B--2---:R-:W2:Y:S04]  /*9710*/  LDL.LU R13, [R1+0x1d8] ;  /* 0x0001d800010d7983 */ /* 0x004ea80000300800 */
[----:B------:R-:W2:Y:S04]  /*9720*/  LDL.LU R8, [R1+0x1d4] ;  /* 0x0001d40001087983 */ /* 0x000ea80000300800 */
[----:B------:R-:W2:Y:S04]  /*9730*/  LDL.LU R9, [R1+0x1a0] ;  /* 0x0001a00001097983 */ /* 0x000ea80000300800 */
[----:B------:R-:W2:Y:S04]  /*9740*/  LDL.LU R12, [R1+0x19c] ;  /* 0x00019c00010c7983 */ /* 0x000ea80000300800 */
[----:B------:R-:W2:Y:S04]  /*9750*/  LDL.LU R11, [R1+0x160] ;  /* 0x00016000010b7983 */ /* 0x000ea80000300800 */
[----:B------:R-:W2:Y:S04]  /*9760*/  LDL.LU R10, [R1+0x15c] ;  /* 0x00015c00010a7983 */ /* 0x000ea80000300800 */
[----:B------:R-:W2:Y:S04]  /*9770*/  LDL.LU R4, [R1+0x120] ;  /* 0x0001200001047983 */ /* 0x000ea80000300800 */
[----:B------:R-:W2:Y:S04]  /*9780*/  LDL.LU R28, [R1+0x11c] ;  /* 0x00011c00011c7983 */ /* 0x000ea80000300800 */
[----:B---3--:R0:W-:Y:S02]  /*9790*/  STS.U16 [R23+UR4+0x3100], R0 ;  /* 0x0031000017007988 */ /* 0x0081e40008000404 */
[----:B0-----:R-:W-:-:S02]  /*97a0*/  LOP3.LUT R0, R2, 0x20, RZ, 0x3c, !PT ;  /* 0x0000002002007812 */ /* 0x001fc400078e3cff */
[----:B------:R-:W3:Y:S04]  /*97b0*/  LDL.LU R2, [R1+0x214] ;  /* 0x0002140001027983 */ /* 0x000ee80000300800 */
[----:B------:R-:W2:Y:S04]  /*97c0*/  LDL.LU R5, [R1+0x7c] ;  /* 0x00007c0001057983 */ /* 0x000ea80000300800 */
[----:B------:R-:W-:Y:S04]  /*97d0*/  STS.U16 [R23+UR4+0x3180], R24 ;  /* 0x0031801817007988 */ /* 0x000fe80008000404 */
[----:B------:R-:W2:Y:S04]  /*97e0*/  LDL.LU R6, [R1+0x20] ;  /* 0x0000200001067983 */ /* 0x000ea80000300800 */
[----:B----4-:R-:W-:Y:S04]  /*97f0*/  STS.U16 [R23+UR4+0x3900], R25 ;  /* 0x0039001917007988 */ /* 0x010fe80008000404 */
[----:B------:R-:W4:Y:S04]  /*9800*/  LDL.LU R7, [R1+0x244] ;  /* 0x0002440001077983 */ /* 0x000f280000300800 */
[----:B------:R0:W-:Y:S04]  /*9810*/  STS.U16 [R23+UR4+0x3980], R26 ;  /* 0x0039801a17007988 */ /* 0x0001e80008000404 */
[----:B------:R-:W4:Y:S04]  /*9820*/  LDL.LU R3, [R1+0x240] ;  /* 0x0002400001037983 */ /* 0x000f280000300800 */
[----:B0-----:R-:W4:Y:S04]  /*9830*/  LDL.LU R26, [R1+0x20c] ;  /* 0x00020c00011a7983 */ /* 0x001f280000300800 */
[----:B------:R0:W-:Y:S04]  /*9840*/  STL [R1+0xa6c], R23 ;  /* 0x000a6c1701007387 */ /* 0x0001e80000100800 */
[----:B0-----:R-:W2:Y:S04]  /*9850*/  LDL.LU R23, [R1+0x210] ;  /* 0x0002100001177983 */ /* 0x001ea80000300800 */
[----:B------:R-:W4:Y:S04]  /*9860*/  LDL.LU R14, [R1+0x208] ;  /* 0x00020800010e7983 */ /* 0x000f280000300800 */
[----:B------:R-:W4:Y:S04]  /*9870*/  LDL.LU R15, [R1+0x1d0] ;  /* 0x0001d000010f7983 */ /* 0x000f280000300800 */
[----:B------:R-:W4:Y:S04]  /*9880*/  LDL.LU R16, [R1+0x1cc] ;  /* 0x0001cc0001107983 */ /* 0x000f280000300800 */
[----:B------:R-:W4:Y:S04]  /*9890*/  LDL.LU R17, [R1+0x198] ;  /* 0x0001980001117983 */ /* 0x000f280000300800 */
[----:B------:R-:W4:Y:S04]  /*98a0*/  LDL.LU R18, [R1+0x194] ;  /* 0x0001940001127983 */ /* 0x000f280000300800 */
[----:B------:R-:W4:Y:S04]  /*98b0*/  LDL.LU R19, [R1+0x158] ;  /* 0x0001580001137983 */ /* 0x000f280000300800 */
[----:B------:R-:W4:Y:S04]  /*98c0*/  LDL.LU R24, [R1+0x154] ;  /* 0x0001540001187983 */ /* 0x000f280000300800 */
[----:B------:R0:W-:Y:S04]  /*98d0*/  STS.U16 [R0+UR4+0x200], R27 ;  /* 0x0002001b00007988 */ /* 0x0001e80008000404 */
[----:B------:R-:W4:Y:S04]  /*98e0*/  LDL.LU R25, [R1+0x118] ;  /* 0x0001180001197983 */ /* 0x000f280000300800 */
[----:B------:R1:W-:Y:S04]  /*98f0*/  STS.U16 [R0+UR4+0x280], R22 ;  /* 0x0002801600007988 */ /* 0x0003e80008000404 */
[----:B0-----:R-:W4:Y:S04]  /*9900*/  LDL.LU R27, [R1+0x114] ;  /* 0x00011400011b7983 */ /* 0x001f280000300800 */
[----:B-1----:R-:W4:Y:S04]  /*9910*/  LDL.LU R22, [R1+0xa84] ;  /* 0x000a840001167983 */ /* 0x002f280000300800 */
[----:B---3--:R0:W-:Y:S02]  /*9920*/  STS.U16 [R0+UR4+0xa00], R2 ;  /* 0x000a000200007988 */ /* 0x0081e40008000404 */
[----:B0-----:R-:W0:Y:S02]  /*9930*/  S2R R2, SR_TID.X ;  /* 0x0000000000027919 */ /* 0x001e240000002100 */
[----:B--2---:R-:W-:Y:S04]  /*9940*/  STS.U16 [R0+UR4+0xa80], R23 ;  /* 0x000a801700007988 */ /* 0x004fe80008000404 */
[----:B------:R-:W-:Y:S04]  /*9950*/  STS.U16 [R0+UR4+0x1200], R13 ;  /* 0x0012000d00007988 */ /* 0x000fe80008000404 */
[----:B------:R-:W-:Y:S04]  /*9960*/  STS.U16 [R0+UR4+0x1280], R8 ;  /* 0x0012800800007988 */ /* 0x000fe80008000404 */
[----:B------:R-:W-:Y:S04]  /*9970*/  STS.U16 [R0+UR4+0x1a00], R9 ;  /* 0x001a000900007988 */ /* 0x000fe80008000404 */
[----:B------:R-:W-:Y:S01]  /*9980*/  STS.U16 [R0+UR4+0x1a80], R12 ;  /* 0x001a800c00007988 */ /* 0x000fe20008000404 */
[----:B0-----:R-:W-:-:S03]  /*9990*/  LOP3.LUT R2, R2, 0x3f, RZ, 0xc0, !PT ;  /* 0x0000003f02027812 */ /* 0x001fc600078ec0ff */
[----:B------:R-:W-:Y:S04]  /*99a0*/  STS.U16 [R0+UR4+0x2200], R11 ;  /* 0x0022000b00007988 */ /* 0x000fe80008000404 */
[----:B------:R-:W-:Y:S04]  /*99b0*/  STS.U16 [R0+UR4+0x2280], R10 ;  /* 0x0022800a00007988 */ /* 0x000fe80008000404 */
[----:B------:R-:W-:Y:S04]  /*99c0*/  STS.U16 [R0+UR4+0x2a00], R4 ;  /* 0x002a000400007988 */ /* 0x000fe80008000404 */
[----:B------:R0:W-:Y:S01]  /*99d0*/  STS.U16 [R0+UR4+0x2a80], R28 ;  /* 0x002a801c00007988 */ /* 0x0001e20008000404 */
[----:B------:R-:W-:-:S03]  /*99e0*/  IMAD.SHL.U32 R2, R2, 0x2, RZ ;  /* 0x0000000202027824 */ /* 0x000fc600078e00ff */
[----:B0-----:R-:W2:Y:S04]  /*99f0*/  LDL.LU R28, [R1+0x74] ;  /* 0x00007400011c7983 */ /* 0x001ea80000300800 */
[----:B----4-:R0:W-:Y:S04]  /*9a00*/  STS.U16 [R0+UR4+0x3200], R22 ;  /* 0x0032001600007988 */ /* 0x0101e80008000404 */
[----:B------:R-:W-:Y:S04]  /*9a10*/  STS.U16 [R0+UR4+0x3280], R5 ;  /* 0x0032800500007988 */ /* 0x000fe80008000404 */
[----:B------:R-:W-:Y:S04]  /*9a20*/  STS.U16 [R0+UR4+0x3a00], R6 ;  /* 0x003a000600007988 */ /* 0x000fe80008000404 */
[----:B------:R1:W-:Y:S01]  /*9a30*/  STS.U16 [R0+UR4+0x3a80], R21 ;  /* 0x003a801500007988 */ /* 0x0003e20008000404 */
[----:B0-----:R-:W-:-:S03]  /*9a40*/  LOP3.LUT R22, R2, 0x30, RZ, 0x3c, !PT ;  /* 0x0000003002167812 */ /* 0x001fc600078e3cff */
[----:B-1----:R-:W3:Y:S04]  /*9a50*/  LDL.LU R21, [R1+0xa80] ;  /* 0x000a800001157983 */ /* 0x002ee80000300800 */
[----:B------:R-:W-:Y:S04]  /*9a60*/  STS.U16 [R22+UR4+0x300], R7 ;  /* 0x0003000716007988 */ /* 0x000fe80008000404 */
[----:B------:R-:W-:Y:S04]  /*9a70*/  STS.U16 [R22+UR4+0x380], R3 ;  /* 0x0003800316007988 */ /* 0x000fe80008000404 */
[----:B------:R-:W-:Y:S04]  /*9a80*/  STL [R1+0xa70], R0 ;  /* 0x000a700001007387 */ /* 0x000fe80000100800 */
[----:B------:R0:W-:Y:S04]  /*9a90*/  STS.U16 [R22+UR4+0xb00], R26 ;  /* 0x000b001a16007988 */ /* 0x0001e80008000404 */
[----:B------:R-:W-:Y:S04]  /*9aa0*/  STS.U16 [R22+UR4+0xb80], R14 ;  /* 0x000b800e16007988 */ /* 0x000fe80008000404 */
[----:B0-----:R-:W4:Y:S04]  /*9ab0*/  LDL.LU R26, [R1+0x23c] ;  /* 0x00023c00011a7983 */ /* 0x001f280000300800 */
[----:B------:R-:W4:Y:S04]  /*9ac0*/  LDL.LU R0, [R1+0x238] ;  /* 0x0002380001007983 */ /* 0x000f280000300800 */
[----:B------:R-:W4:Y:S04]  /*9ad0*/  LDL.LU R23, [R1+0x204] ;  /* 0x0002040001177983 */ /* 0x000f280000300800 */
[----:B------:R-:W-:Y:S04]  /*9ae0*/  STS.U16 [R22+UR4+0x1300], R15 ;  /* 0x0013000f16007988 */ /* 0x000fe80008000404 */
        /* <DEDUP_REMOVED lines=13> */
[----:B------:R0:W-:Y:S04]  /*9bc0*/  STS.U16 [R22+UR4+0x2b80], R27 ;  /* 0x002b801b16007988 */ /* 0x0001e80008000404 */
[----:B------:R-:W4:Y:S04]  /*9bd0*/  LDL.LU R5, [R1+0x110] ;  /* 0x0001100001057983 */ /* 0x000f280000300800 */
[----:B0-----:R-:W4:Y:S04]  /*9be0*/  LDL.LU R27, [R1+0x10c] ;  /* 0x00010c00011b7983 */ /* 0x001f280000300800 */
[----:B---3--:R-:W-:Y:S04]  /*9bf0*/  STS.U16 [R22+UR4+0x3300], R21 ;  /* 0x0033001516007988 */ /* 0x008fe80008000404 */
[----:B--2---:R0:W-:Y:S04]  /*9c00*/  STS.U16 [R22+UR4+0x3380], R28 ;  /* 0x0033801c16007988 */ /* 0x0041e80008000404 */
[----:B------:R1:W-:Y:S04]  /*9c10*/  STS.U16 [R22+UR4+0x3b00], R20 ;  /* 0x003b001416007988 */ /* 0x0003e80008000404 */
[----:B0-----:R-:W2:Y:S04]  /*9c20*/  LDL.LU R28, [R1+0x5c] ;  /* 0x00005c00011c7983 */ /* 0x001ea80000300800 */
[----:B-1----:R-:W3:Y:S01]  /*9c30*/  LDL.LU R20, [R1+0xa7c] ;  /* 0x000a7c0001147983 */ /* 0x002ee20000300800 */
[----:B------:R-:W-:-:S03]  /*9c40*/  LOP3.LUT R21, R2, 0x40, RZ, 0x3c, !PT ;  /* 0x0000004002157812 */ /* 0x000fc600078e3cff */
[----:B------:R-:W2:Y:S04]  /*9c50*/  LDL.LU R6, [R1+0x10] ;  /* 0x0000100001067983 */ /* 0x000ea80000300800 */
[----:B------:R0:W-:Y:S04]  /*9c60*/  STS.U16 [R22+UR4+0x3b80], R29 ;  /* 0x003b801d16007988 */ /* 0x0001e80008000404 */
[----:B------:R-:W2:Y:S04]  /*9c70*/  LDL.LU R7, [R1+0xc] ;  /* 0x00000c0001077983 */ /* 0x000ea80000300800 */
[----:B0-----:R-:W2:Y:S04]  /*9c80*/  LDL.LU R29, [R1+0x234] ;  /* 0x00023400011d7983 */ /* 0x001ea80000300800 */
[----:B----4-:R0:W-:Y:S04]  /*9c90*/  STS.U16 [R21+UR4+0x400], R26 ;  /* 0x0004001a15007988 */ /* 0x0101e80008000404 */
[----:B------:R-:W-:Y:S04]  /*9ca0*/  STL [R1+0xa74], R22 ;  /* 0x000a741601007387 */ /* 0x000fe80000100800 */
        /* <DEDUP_REMOVED lines=19> */
[----:B0-----:R-:W4:Y:S04]  /*9de0*/  LDL.LU R26, [R1+0x108] ;  /* 0x00010800011a7983 */ /* 0x001f280000300800 */
[----:B------:R0:W-:Y:S04]  /*9df0*/  STS.U16 [R21+UR4+0x2c80], R27 ;  /* 0x002c801b15007988 */ /* 0x0001e80008000404 */
[----:B0-----:R-:W4:Y:S01]  /*9e00*/  LDL.LU R27, [R1+0x104] ;  /* 0x00010400011b7983 */ /* 0x001f220000300800 */
[----:B------:R-:W-:-:S03]  /*9e10*/  LOP3.LUT R9, R2, 0x60, RZ, 0x3c, !PT ;  /* 0x0000006002097812 */ /* 0x000fc600078e3cff */
[----:B---3--:R0:W-:Y:S04]  /*9e20*/  STS.U16 [R21+UR4+0x3400], R20 ;  /* 0x0034001415007988 */ /* 0x0081e80008000404 */
[----:B--2---:R1:W-:Y:S01]  /*9e30*/  STS.U16 [R21+UR4+0x3480], R28 ;  /* 0x0034801c15007988 */ /* 0x0043e20008000404 */
[----:B0-----:R-:W-:-:S03]  /*9e40*/  LOP3.LUT R20, R2, 0x50, RZ, 0x3c, !PT ;  /* 0x0000005002147812 */ /* 0x001fc600078e3cff */
[----:B------:R-:W-:Y:S04]  /*9e50*/  STS.U16 [R21+UR4+0x3c00], R6 ;  /* 0x003c000615007988 */ /* 0x000fe80008000404 */
[----:B-1----:R-:W2:Y:S04]  /*9e60*/  LDL.LU R28, [R1+0x58] ;  /* 0x00005800011c7983 */ /* 0x002ea80000300800 */
[----:B------:R-:W-:Y:S04]  /*9e70*/  STS.U16 [R21+UR4+0x3c80], R7 ;  /* 0x003c800715007988 */ /* 0x000fe80008000404 */
[----:B------:R-:W-:Y:S04]  /*9e80*/  STL [R1+0xa78], R21 ;  /* 0x000a781501007387 */ /* 0x000fe80000100800 */
[----:B------:R0:W-:Y:S04]  /*9e90*/  STS.U16 [R20+UR4+0x500], R29 ;  /* 0x0005001d14007988 */ /* 0x0001e80008000404 */
[----:B0-----:R-:W3:Y:S04]  /*9ea0*/  LDL.LU R29, [R1+0x54] ;  /* 0x00005400011d7983 */ /* 0x001ee80000300800 */
[----:B------:R-:W3:Y:S04]  /*9eb0*/  LDL.LU R21, [R1+0x8] ;  /* 0x0000080001157983 */ /* 0x000ee80000300800 */
[----:B------:R-:W3:Y:S04]  /*9ec0*/  LDL.LU R22, [R1+0x4] ;  /* 0x0000040001167983 */ /* 0x000ee80000300800 */
[----:B------:R-:W3:Y:S04]  /*9ed0*/  LDL.LU R0, [R1+0x22c] ;  /* 0x00022c0001007983 */ /* 0x000ee80000300800 */
[----:B------:R-:W3:Y:S04]  /*9ee0*/  LDL.LU R23, [R1+0x228] ;  /* 0x0002280001177983 */ /* 0x000ee80000300800 */
[----:B----4-:R0:W-:Y:S04]  /*9ef0*/  STS.U16 [R20+UR4+0x580], R3 ;  /* 0x0005800314007988 */ /* 0x0101e80008000404 */
[----:B------:R-:W4:Y:S04]  /*9f00*/  LDL.LU R13, [R1+0x1f0] ;  /* 0x0001f000010d7983 */ /* 0x000f280000300800 */
[----:B------:R1:W-:Y:S04]  /*9f10*/  STS.U16 [R20+UR4+0xd00], R14 ;  /* 0x000d000e14007988 */ /* 0x0003e80008000404 */
        /* <DEDUP_REMOVED lines=15> */
[----:B------:R-:W-:Y:S04]  /*a010*/  STS.U16 [R20+UR4+0x2d00], R26 ;  /* 0x002d001a14007988 */ /* 0x000fe80008000404 */
[----:B------:R-:W4:Y:S04]  /*a020*/  LDL.LU R8, [R1+0x50] ;  /* 0x0000500001087983 */ /* 0x000f280000300800 */
[----:B------:R0:W-:Y:S04]  /*a030*/  STS.U16 [R20+UR4+0x2d80], R27 ;  /* 0x002d801b14007988 */ /* 0x0001e80008000404 */
[----:B-1----:R-:W4:Y:S04]  /*a040*/  LDL.LU R14, [R1+0x3c] ;  /* 0x00003c00010e7983 */ /* 0x002f280000300800 */
[----:B0-----:R-:W4:Y:S04]  /*a050*/  LDL.LU R27, [R1] ;  /* 0x00000000011b7983 */ /* 0x001f280000300800 */
[----:B------:R-:W4:Y:S04]  /*a060*/  LDL.LU R2, [R1+0xec] ;  /* 0x0000ec0001027983 */ /* 0x000f280000300800 */
        /* <DEDUP_REMOVED lines=8> */
[----:B--2---:R0:W-:Y:S04]  /*a0f0*/  STS.U16 [R20+UR4+0x3500], R28 ;  /* 0x0035001c14007988 */ /* 0x0041e80008000404 */
[----:B0-----:R-:W2:Y:S04]  /*a100*/  LDL.LU R28, [R1+0x138] ;  /* 0x00013800011c7983 */ /* 0x001ea80000300800 */
[----:B---3--:R0:W-:Y:S04]  /*a110*/  STS.U16 [R20+UR4+0x3580], R29 ;  /* 0x0035801d14007988 */ /* 0x0081e80008000404 */
[----:B------:R1:W-:Y:S04]  /*a120*/  STS.U16 [R20+UR4+0x3d00], R21 ;  /* 0x003d001514007988 */ /* 0x0003e80008000404 */
[----:B------:R3:W-:Y:S04]  /*a130*/  STS.U16 [R20+UR4+0x3d80], R22 ;  /* 0x003d801614007988 */ /* 0x0007e80008000404 */
[----:B------:R3:W-:Y:S04]  /*a140*/  STS.U16 [R9+UR4+0x600], R0 ;  /* 0x0006000009007988 */ /* 0x0007e80008000404 */
[----:B------:R3:W-:Y:S04]  /*a150*/  STS.U16 [R9+UR4+0x680], R23 ;  /* 0x0006801709007988 */ /* 0x0007e80008000404 */
[----:B0-----:R-:W2:Y:S04]  /*a160*/  LDL.LU R29, [R1+0x134] ;  /* 0x00013400011d7983 */ /* 0x001ea80000300800 */
[----:B----4-:R0:W-:Y:S04]  /*a170*/  STS.U16 [R9+UR4+0xe00], R13 ;  /* 0x000e000d09007988 */ /* 0x0101e80008000404 */
[----:B-1----:R-:W4:Y:S04]  /*a180*/  LDL.LU R21, [R1+0xa78] ;  /* 0x000a780001157983 */ /* 0x002f280000300800 */
[----:B------:R1:W-:Y:S04]  /*a190*/  STS.U16 [R9+UR4+0xe80], R12 ;  /* 0x000e800c09007988 */ /* 0x0003e80008000404 */
[----:B---3--:R-:W3:Y:S04]  /*a1a0*/  LDL.LU R22, [R1+0xa74] ;  /* 0x000a740001167983 */ /* 0x008ee80000300800 */
[----:B------:R1:W-:Y:S04]  /*a1b0*/  STS.U16 [R9+UR4+0x1600], R11 ;  /* 0x0016000b09007988 */ /* 0x0003e80008000404 */
[----:B------:R-:W4:Y:S04]  /*a1c0*/  LDL.LU R0, [R1+0xa70] ;  /* 0x000a700001007983 */ /* 0x000f280000300800 */
[----:B------:R1:W-:Y:S04]  /*a1d0*/  STS.U16 [R9+UR4+0x1680], R10 ;  /* 0x0016800a09007988 */ /* 0x0003e80008000404 */
[----:B------:R-:W3:Y:S04]  /*a1e0*/  LDL.LU R23, [R1+0xa6c] ;  /* 0x000a6c0001177983 */ /* 0x000ee80000300800 */
[----:B------:R1:W-:Y:S04]  /*a1f0*/  STS.U16 [R9+UR4+0x1e00], R4 ;  /* 0x001e000409007988 */ /* 0x0003e80008000404 */
[----:B0-----:R-:W4:Y:S04]  /*a200*/  LDL.LU R13, [R1+0xa68] ;  /* 0x000a6800010d7983 */ /* 0x001f280000300800 */
[----:B------:R0:W-:Y:S04]  /*a210*/  STS.U16 [R9+UR4+0x1e80], R5 ;  /* 0x001e800509007988 */ /* 0x0001e80008000404 */
[----:B-1----:R-:W4:Y:S04]  /*a220*/  LDL.LU R12, [R1+0xa64] ;  /* 0x000a6400010c7983 */ /* 0x002f280000300800 */
[----:B------:R1:W-:Y:S04]  /*a230*/  STS.U16 [R9+UR4+0x2600], R6 ;  /* 0x0026000609007988 */ /* 0x0003e80008000404 */
[----:B------:R-:W4:Y:S04]  /*a240*/  LDL.LU R11, [R1+0xa60] ;  /* 0x000a6000010b7983 */ /* 0x000f280000300800 */
[----:B------:R1:W-:Y:S04]  /*a250*/  STS.U16 [R9+UR4+0x2680], R7 ;  /* 0x0026800709007988 */ /* 0x0003e80008000404 */
[----:B------:R-:W4:Y:S04]  /*a260*/  LDL.LU R10, [R1+0xa5c] ;  /* 0x000a5c00010a7983 */ /* 0x000f280000300800 */
[----:B------:R1:W-:Y:S04]  /*a270*/  STS.U16 [R9+UR4+0x2e00], R3 ;  /* 0x002e000309007988 */ /* 0x0003e80008000404 */
[----:B------:R-:W4:Y:S04]  /*a280*/  LDL.LU R4, [R1+0xa58] ;  /* 0x000a580001047983 */ /* 0x000f280000300800 */
[----:B0-----:R-:W4:Y:S04]  /*a290*/  LDL.LU R5, [R1+0xa54] ;  /* 0x000a540001057983 */ /* 0x001f280000300800 */
[----:B-1----:R-:W4:Y:S04]  /*a2a0*/  LDL.LU R6, [R1+0xa50] ;  /* 0x000a500001067983 */ /* 0x002f280000300800 */
[----:B------:R-:W3:Y:S04]  /*a2b0*/  LDL.LU R7, [R1+0xa4c] ;  /* 0x000a4c0001077983 */ /* 0x000ee80000300800 */
[----:B------:R-:W4:Y:S04]  /*a2c0*/  LDL.LU R3, [R1+0xa48] ;  /* 0x000a480001037983 */ /* 0x000f280000300800 */
[----:B------:R0:W-:Y:S02]  /*a2d0*/  STS.U16 [R9+UR4+0x2e80], R2 ;  /* 0x002e800209007988 */ /* 0x0001e40008000404 */
[----:B0-----:R-:W0:Y:S02]  /*a2e0*/  S2R R2, SR_TID.X ;  /* 0x0000000000027919 */ /* 0x001e240000002100 */
[----:B------:R1:W-:Y:S04]  /*a2f0*/  STS.U16 [R9+UR4+0x3600], R8 ;  /* 0x0036000809007988 */ /* 0x0003e80008000404 */
[----:B------:R1:W-:Y:S04]  /*a300*/  STS.U16 [R9+UR4+0x3680], R14 ;  /* 0x0036800e09007988 */ /* 0x0003e80008000404 */
[----:B------:R1:W-:Y:S01]  /*a310*/  STS.U16 [R9+UR4+0x3e00], R27 ;  /* 0x003e001b09007988 */ /* 0x0003e20008000404 */
[----:B0-----:R-:W-:-:S05]  /*a320*/  LOP3.LUT R2, R2, 0x3f, RZ, 0xc0, !PT ;  /* 0x0000003f02027812 */ /* 0x001fca00078ec0ff */
[----:B------:R-:W-:-:S05]  /*a330*/  IMAD.SHL.U32 R2, R2, 0x2, RZ ;  /* 0x0000000202027824 */ /* 0x000fca00078e00ff */
[----:B-1----:R-:W-:Y:S02]  /*a340*/  LOP3.LUT R8, R2, 0x70, RZ, 0x3c, !PT ;  /* 0x0000007002087812 */ /* 0x002fe400078e3cff */
[----:B------:R-:W3:Y:S04]  /*a350*/  LDL.LU R2, [R1+0xe8] ;  /* 0x0000e80001027983 */ /* 0x000ee80000300800 */
[----:B------:R-:W4:Y:S04]  /*a360*/  LDL.LU R14, [R1+0xa44] ;  /* 0x000a4400010e7983 */ /* 0x000f280000300800 */
[----:B------:R-:W2:Y:S04]  /*a370*/  LDL.LU R27, [R1+0xa40] ;  /* 0x000a4000011b7983 */ /* 0x000ea80000300800 */
[----:B--2---:R0:W-:Y:S04]  /*a380*/  STS.U16 [R9+UR4+0x3e80], R27 ;  /* 0x003e801b09007988 */ /* 0x0041e80008000404 */
[----:B------:R1:W-:Y:S04]  /*a390*/  STS.U16 [R8+UR4+0x700], R15 ;  /* 0x0007000f08007988 */ /* 0x0003e80008000404 */
[----:B------:R2:W-:Y:S04]  /*a3a0*/  STS.U16 [R8+UR4+0x780], R16 ;  /* 0x0007801008007988 */ /* 0x0005e80008000404 */
[----:B0-----:R-:W4:Y:S04]  /*a3b0*/  LDL.LU R27, [R1+0xe4] ;  /* 0x0000e400011b7983 */ /* 0x001f280000300800 */
[----:B-1----:R-:W4:Y:S04]  /*a3c0*/  LDL.LU R15, [R1+0xa3c] ;  /* 0x000a3c00010f7983 */ /* 0x002f280000300800 */
[----:B--2---:R-:W2:Y:S04]  /*a3d0*/  LDL.LU R16, [R1+0xa38] ;  /* 0x000a380001107983 */ /* 0x004ea80000300800 */
[----:B------:R0:W-:Y:S04]  /*a3e0*/  STS.U16 [R8+UR4+0xf00], R17 ;  /* 0x000f001108007988 */ /* 0x0001e80008000404 */
[----:B------:R1:W-:Y:S04]  /*a3f0*/  STS.U16 [R8+UR4+0xf80], R18 ;  /* 0x000f801208007988 */ /* 0x0003e80008000404 */
[----:B------:R3:W-:Y:S04]  /*a400*/  STS.U16 [R8+UR4+0x1700], R19 ;  /* 0x0017001308007988 */ /* 0x0007e80008000404 */
[----:B0-----:R-:W2:Y:S04]  /*a410*/  LDL.LU R17, [R1+0xa34] ;  /* 0x000a340001117983 */ /* 0x001ea80000300800 */
[----:B-1----:R-:W2:Y:S04]  /*a420*/  LDL.LU R18, [R1+0xa30] ;  /* 0x000a300001127983 */ /* 0x002ea80000300800 */
[----:B---3--:R-:W3:Y:S04]  /*a430*/  LDL.LU R19, [R1+0xa2c] ;  /* 0x000a2c0001137983 */ /* 0x008ee80000300800 */
[----:B------:R0:W-:Y:S04]  /*a440*/  STS.U16 [R8+UR4+0x1780], R24 ;  /* 0x0017801808007988 */ /* 0x0001e80008000404 */
[----:B------:R1:W-:Y:S04]  /*a450*/  STS.U16 [R8+UR4+0x1f00], R25 ;  /* 0x001f001908007988 */ /* 0x0003e80008000404 */
[----:B------:R1:W-:Y:S04]  /*a460*/  STS.U16 [R8+UR4+0x1f80], R26 ;  /* 0x001f801a08007988 */ /* 0x0003e80008000404 */
[----:B0-----:R-:W2:Y:S04]  /*a470*/  LDL.LU R24, [R1+0xa28] ;  /* 0x000a280001187983 */ /* 0x001ea80000300800 */
[----:B-1----:R-:W3:Y:S04]  /*a480*/  LDL.LU R25, [R1+0xa24] ;  /* 0x000a240001197983 */ /* 0x002ee80000300800 */
[----:B------:R-:W2:Y:S04]  /*a490*/  LDL.LU R26, [R1+0xa20] ;  /* 0x000a2000011a7983 */ /* 0x000ea80000300800 */
[----:B------:R0:W-:Y:S04]  /*a4a0*/  STS.U16 [R8+UR4+0x2700], R28 ;  /* 0x0027001c08007988 */ /* 0x0001e80008000404 */
[----:B------:R1:W-:Y:S04]  /*a4b0*/  STS.U16 [R8+UR4+0x2780], R29 ;  /* 0x0027801d08007988 */ /* 0x0003e80008000404 */
[----:B0-----:R-:W3:Y:S04]  /*a4c0*/  LDL.LU R28, [R1+0xa1c] ;  /* 0x000a1c00011c7983 */ /* 0x001ee80000300800 */
[----:B-1----:R-:W2:Y:S04]  /*a4d0*/  LDL.LU R29, [R1+0xa18] ;  /* 0x000a1800011d7983 */ /* 0x002ea80000300800 */
[----:B------:R0:W-:Y:S02]  /*a4e0*/  STS.U16 [R8+UR4+0x2f00], R2 ;  /* 0x002f000208007988 */ /* 0x0001e40008000404 */
[----:B0-----:R-:W0:Y:S02]  /*a4f0*/  S2R R2, SR_TID.X ;  /* 0x0000000000027919 */ /* 0x001e240000002100 */
[----:B0-----:R-:W-:-:S05]  /*a500*/  LOP3.LUT R2, R2, 0x3f, RZ, 0xc0, !PT ;  /* 0x0000003f02027812 */ /* 0x001fca00078ec0ff */
[----:B------:R-:W-:Y:S01]  /*a510*/  IMAD.SHL.U32 R2, R2, 0x2, RZ ;  /* 0x0000000202027824 */ /* 0x000fe200078e00ff */
[----:B----4-:R-:W-:Y:S04]  /*a520*/  STS.U16 [R8+UR4+0x2f80], R27 ;  /* 0x002f801b08007988 */ /* 0x010fe80008000404 */
[----:B--2---:R0:W-:Y:S04]  /*a530*/  STS.U16 [R8+UR4+0x3700], R29 ;  /* 0x0037001d08007988 */ /* 0x0041e80008000404 */
[----:B---3--:R-:W-:Y:S04]  /*a540*/  STS.U16 [R8+UR4+0x3780], R28 ;  /* 0x0037801c08007988 */ /* 0x008fe80008000404 */
        /* <DEDUP_REMOVED lines=13> */
[----:B0-----:R-:W2:Y:S04]  /*a620*/  LDL R29, [R1+0xfc] ;  /* 0x0000fc00011d7983 */ /* 0x001ea80000100800 */
[----:B-1----:R-:W3:Y:S04]  /*a630*/  LDL R0, [R1+0x6fc] ;  /* 0x0006fc0001007983 */ /* 0x002ee80000100800 */
[----:B------:R0:W-:Y:S04]  /*a640*/  STS.U16 [R20+UR4+0x4680], R11 ;  /* 0x0046800b14007988 */ /* 0x0001e80008000404 */
[----:B0-----:R-:W4:Y:S04]  /*a650*/  LDL.LU.64 R20, [R1+0xb0] ;  /* 0x0000b00001147983 */ /* 0x001f280000300a00 */
[----:B------:R-:W4:Y:S01]  /*a660*/  LDL.LU.64 R22, [R1+0xb8] ;  /* 0x0000b80001167983 */ /* 0x000f220000300a00 */
[----:B------:R-:W0:Y:S03]  /*a670*/  S2R R28, SR_TID.X ;  /* 0x00000000001c7919 */ /* 0x000e260000002100 */
[----:B------:R-:W-:Y:S04]  /*a680*/  STS.U16 [R9+UR4+0x4300], R14 ;  /* 0x0043000e09007988 */ /* 0x000fe80008000404 */
[----:B------:R-:W-:Y:S04]  /*a690*/  STS.U16 [R9+UR4+0x4700], R12 ;  /* 0x0047000c09007988 */ /* 0x000fe80008000404 */
[----:B------:R-:W-:Y:S04]  /*a6a0*/  STS.U16 [R8+UR4+0x4380], R3 ;  /* 0x0043800308007988 */ /* 0x000fe80008000404 */
[----:B------:R0:W-:Y:S01]  /*a6b0*/  STS.U16 [R8+UR4+0x4780], R13 ;  /* 0x0047800d08007988 */ /* 0x0001e20008000404 */
[----:B------:R-:W-:Y:S01]  /*a6c0*/  BAR.SYNC.DEFER_BLOCKING 0x0 ;  /* 0x0000000000007b1d */ /* 0x000fe20000010000 */
[C---:B0-----:R-:W-:Y:S01]  /*a6d0*/  LOP3.LUT R8, R28.reuse, 0x7, RZ, 0xc0, !PT ;  /* 0x000000071c087812 */ /* 0x041fe200078ec0ff */
[----:B------:R-:W-:-:S04]  /*a6e0*/  IMAD.SHL.U32 R9, R28, 0x2, RZ ;  /* 0x000000021c097824 */ /* 0x000fc800078e00ff */
[----:B------:R-:W-:-:S05]  /*a6f0*/  IMAD R8, R8, 0x90, RZ ;  /* 0x0000009008087824 */ /* 0x000fca00078e02ff */
[----:B------:R-:W-:-:S05]  /*a700*/  LOP3.LUT R8, R8, 0x30, R9, 0x78, !PT ;  /* 0x0000003008087812 */ /* 0x000fca00078e7809 */
[----:B------:R-:W0:Y:S04]  /*a710*/  LDSM.16.M88.4 R4, [R8+UR4+0x4000] ;  /* 0x004000040804783b */ /* 0x000e280008000200 */
[----:B------:R-:W-:Y:S04]  /*a720*/  LDSM.16.M88.4 R24, [R8+UR4+0x4400] ;  /* 0x004400040818783b */ /* 0x000fe80008000200 */
[----:B--2---:R-:W1:Y:S04]  /*a730*/  LDSM.16.MT88.4 R8, [R29+UR4+0x80] ;  /* 0x000080041d08783b */ /* 0x004e680008004200 */
[----:B------:R-:W-:Y:S04]  /*a740*/  LDSM.16.MT88.4 R12, [R29+UR4] ;  /* 0x000000041d0c783b */ /* 0x000fe80008004200 */
[----:B---3--:R-:W-:Y:S04]  /*a750*/  LDSM.16.MT88.4 R16, [R0+UR4] ;  /* 0x000000040010783b */ /* 0x008fe80008004200 */
[----:B----4-:R-:W-:Y:S04]  /*a760*/  STL.64 [R1+0xa10], R22 ;  /* 0x000a101601007387 */ /* 0x010fe80000100a00 */
[----:B------:R-:W-:Y:S04]  /*a770*/  STL.64 [R1+0xa08], R20 ;  /* 0x000a081401007387 */ /* 0x000fe80000100a00 */
[----:B------:R-:W2:Y:S04]  /*a780*/  LDSM.16.MT88.4 R20, [R0+UR4+0x80] ;  /* 0x000080040014783b */ /* 0x000ea80008004200 */
[----:B0-----:R-:W-:Y:S04]  /*a790*/  STL [R1+0x9b4], R6 ;  /* 0x0009b40601007387 */ /* 0x001fe80000100800 */
[----:B------:R-:W-:Y:S04]  /*a7a0*/  STL [R1+0x9b0], R7 ;  /* 0x0009b00701007387 */ /* 0x000fe80000100800 */
[----:B-1----:R-:W-:Y:S04]  /*a7b0*/  STL.64 [R1+0xa00], R10 ;  /* 0x000a000a01007387 */ /* 0x002fe80000100a00 */
[----:B------:R0:W-:Y:S04]  /*a7c0*/  STL.64 [R1+0x9f8], R8 ;  /* 0x0009f80801007387 */ /* 0x0001e80000100a00 */
[----:B0-----:R-:W3:Y:S04]  /*a7d0*/  LDL.LU.64 R8, [R1+0xa0] ;  /* 0x0000a00001087983 */ /* 0x001ee80000300a00 */
[----:B------:R-:W3:Y:S04]  /*a7e0*/  LDL.LU.64 R10, [R1+0xa8] ;  /* 0x0000a800010a7983 */ /* 0x000ee80000300a00 */
[----:B--2---:R-:W-:Y:S04]  /*a7f0*/  STL.64 [R1], R20 ;  /* 0x0000001401007387 */ /* 0x004fe80000100a00 */
[----:B------:R-:W-:Y:S04]  /*a800*/  STL.64 [R1+0x8], R22 ;  /* 0x0000081601007387 */ /* 0x000fe80000100a00 */
[----:B------:R-:W0:Y:S04]  /*a810*/  LDSM.16.MT88.4 R20, [R29+UR4+0x1000] ;  /* 0x001000041d14783b */ /* 0x000e280008004200 */
[----:B0-----:R-:W-:Y:S04]  /*a820*/  STL.64 [R1+0x30], R20 ;  /* 0x0000301401007387 */ /* 0x001fe80000100a00 */
        /* <DEDUP_REMOVED lines=9> */
[----:B------:R0:W-:Y:S04]  /*a8c0*/  STL.64 [R1+0x78], R22 ;  /* 0x0000781601007387 */ /* 0x0001e80000100a00 */
[----:B0-----:R-:W2:Y:S04]  /*a8d0*/  LDL.LU.64 R22, [R1+0xa10] ;  /* 0x000a100001167983 */ /* 0x001ea80000300a00 */
[----:B------:R-:W2:Y:S04]  /*a8e0*/  LDL.LU.64 R20, [R1+0xa08] ;  /* 0x000a080001147983 */ /* 0x000ea80000300a00 */
[----:B------:R0:W-:Y:S01]  /*a8f0*/  STL [R1+0x9b8], R0 ;  /* 0x0009b80001007387 */ /* 0x0001e20000100800 */
[C---:B--2---:R-:W-:Y:S06]  /*a900*/  HMMA.16816.F32 R20, R12.reuse, R4, R20 ;  /* 0x000000040c14723c */ /* 0x044fec0000001814 */
[----:B---3--:R-:W-:-:S15]  /*a910*/  HMMA.16816.F32 R12, R12, R24, R8 ;  /* 0x000000180c0c723c */ /* 0x008fde0000001808 */
[----:B------:R-:W-:-:S03]  /*a920*/  NOP ;  /* 0x0000000000007918 */ /* 0x000fc60000000000 */
[----:B------:R-:W-:Y:S02]  /*a930*/  IMAD.MOV.U32 R2, RZ, RZ, R23 ;  /* 0x000000ffff027224 */ /* 0x000fe400078e0017 */
[----:B------:R-:W-:Y:S02]  /*a940*/  IMAD.MOV.U32 R3, RZ, RZ, R22 ;  /* 0x000000ffff037224 */ /* 0x000fe400078e0016 */
[----:B------:R-:W-:Y:S02]  /*a950*/  IMAD.MOV.U32 R7, RZ, RZ, R20 ;  /* 0x000000ffff077224 */ /* 0x000fe400078e0014 */
[----:B------:R-:W-:Y:S02]  /*a960*/  IMAD.MOV.U32 R28, RZ, RZ, R21 ;  /* 0x000000ffff1c7224 */ /* 0x000fe400078e0015 */
[----:B------:R-:W2:Y:S04]  /*a970*/  LDL.LU.64 R20, [R1+0x60] ;  /* 0x0000600001147983 */ /* 0x000ea80000300a00 */
[----:B------:R-:W2:Y:S04]  /*a980*/  LDL.LU.64 R22, [R1+0x68] ;  /* 0x0000680001167983 */ /* 0x000ea80000300a00 */
[----:B------:R-:W-:Y:S04]  /*a990*/  STL [R1+0x9c8], R2 ;  /* 0x0009c80201007387 */ /* 0x000fe80000100800 */
[----:B------:R-:W-:Y:S04]  /*a9a0*/  STL [R1+0x9c4], R3 ;  /* 0x0009c40301007387 */ /* 0x000fe80000100800 */
[----:B------:R-:W-:Y:S04]  /*a9b0*/  STL [R1+0x9c0], R28 ;  /* 0x0009c01c01007387 */ /* 0x000fe80000100800 */
[----:B------:R-:W-:Y:S01]  /*a9c0*/  STL [R1+0x9bc], R7 ;  /* 0x0009bc0701007387 */ /* 0x000fe20000100800 */
[----:B0-----:R-:W-:-:S03]  /*a9d0*/  IMAD.MOV.U32 R0, RZ, RZ, R14 ;  /* 0x000000ffff007224 */ /* 0x001fc600078e000e */
[----:B------:R-:W3:Y:S01]  /*a9e0*/  LDL.LU.64 R10, [R1+0xa00] ;  /* 0x000a0000010a7983 */ /* 0x000ee20000300a00 */
[----:B------:R-:W-:-:S03]  /*a9f0*/  IMAD.MOV.U32 R6, RZ, RZ, R15 ;  /* 0x000000ffff067224 */ /* 0x000fc600078e000f */
[----:B------:R-:W3:Y:S04]  /*aa00*/  LDL.LU.64 R8, [R1+0x9f8] ;  /* 0x0009f80001087983 */ /* 0x000ee80000300a00 */
[----:B------:R0:W-:Y:S04]  /*aa10*/  STL.64 [R1+0xb0], R12 ;  /* 0x0000b00c01007387 */ /* 0x0001e80000100a00 */
[----:B0-----:R-:W3:Y:S04]  /*aa20*/  LDL.LU.64 R12, [R1+0x80] ;  /* 0x00008000010c7983 */ /* 0x001ee80000300a00 */
[----:B------:R-:W3:Y:S04]  /*aa30*/  LDL.LU.64 R14, [R1+0x88] ;  /* 0x00008800010e7983 */ /* 0x000ee80000300a00 */
[----:B------:R0:W-:Y:S04]  /*aa40*/  STL [R1+0x9d0], R6 ;  /* 0x0009d00601007387 */ /* 0x0001e80000100800 */
[----:B------:R1:W-:Y:S01]  /*aa50*/  STL [R1+0x9cc], R0 ;  /* 0x0009cc0001007387 */ /* 0x0003e20000100800 */
[C---:B---3--:R-:W-:Y:S06]  /*aa60*/  HMMA.16816.F32 R12, R8.reuse, R4, R12 ;  /* 0x00000004080c723c */ /* 0x048fec000000180c */
[----:B--2---:R-:W-:-:S15]  /*aa70*/  HMMA.16816.F32 R8, R8, R24, R20 ;  /* 0x000000180808723c */ /* 0x004fde0000001814 */
[----:B------:R-:W-:-:S03]  /*aa80*/  NOP ;  /* 0x0000000000007918 */ /* 0x000fc60000000000 */
[----:B------:R-:W-:Y:S02]  /*aa90*/  IMAD.MOV.U32 R2, RZ, RZ, R12 ;  /* 0x000000ffff027224 */ /* 0x000fe400078e000c */
[----:B------:R-:W-:Y:S02]  /*aaa0*/  IMAD.MOV.U32 R3, RZ, RZ, R13 ;  /* 0x000000ffff037224 */ /* 0x000fe400078e000d */
[----:B------:R-:W-:Y:S01]  /*aab0*/  IMAD.MOV.U32 R28, RZ, RZ, R14 ;  /* 0x000000ffff1c7224 */ /* 0x000fe200078e000e */
[----:B------:R-:W2:Y:S01]  /*aac0*/  LDL.LU.64 R12, [R1+0x40] ;  /* 0x00004000010c7983 */ /* 0x000ea20000300a00 */
[----:B------:R-:W-:-:S03]  /*aad0*/  IMAD.MOV.U32 R7, RZ, RZ, R15 ;  /* 0x000000ffff077224 */ /* 0x000fc600078e000f */
[----:B------:R-:W2:Y:S04]  /*aae0*/  LDL.LU.64 R14, [R1+0x48] ;  /* 0x00004800010e7983 */ /* 0x000ea80000300a00 */
[----:B------:R-:W-:Y:S04]  /*aaf0*/  STL [R1+0x9e0], R7 ;  /* 0x0009e00701007387 */ /* 0x000fe80000100800 */
[----:B------:R-:W-:Y:S04]  /*ab00*/  STL [R1+0x9dc], R28 ;  /* 0x0009dc1c01007387 */ /* 0x000fe80000100800 */
[----:B------:R-:W-:Y:S04]  /*ab10*/  STL [R1+0x9d8], R3 ;  /* 0x0009d80301007387 */ /* 0x000fe80000100800 */
[----:B------:R-:W-:Y:S01]  /*ab20*/  STL [R1+0x9d4], R2 ;  /* 0x0009d40201007387 */ /* 0x000fe20000100800 */
[----:B0-----:R-:W-:-:S03]  /*ab30*/  IMAD.MOV.U32 R6, RZ, RZ, R10 ;  /* 0x000000ffff067224 */ /* 0x001fc600078e000a */
[----:B------:R-:W3:Y:S01]  /*ab40*/  LDL.LU.64 R22, [R1+0x9f0] ;  /* 0x0009f00001167983 */ /* 0x000ee20000300a00 */
[----:B-1----:R-:W-:-:S03]  /*ab50*/  IMAD.MOV.U32 R0, RZ, RZ, R11 ;  /* 0x000000ffff007224 */ /* 0x002fc600078e000b */
[----:B------:R-:W3:Y:S04]  /*ab60*/  LDL.LU.64 R20, [R1+0x9e8] ;  /* 0x0009e80001147983 */ /* 0x000ee80000300a00 */
[----:B------:R0:W-:Y:S04]  /*ab70*/  STL.64 [R1+0x80], R8 ;  /* 0x0000800801007387 */ /* 0x0001e80000100a00 */
[----:B0-----:R-:W4:Y:S04]  /*ab80*/  LDL.LU.64 R8, [R1+0x90] ;  /* 0x0000900001087983 */ /* 0x001f280000300a00 */
[----:B------:R-:W4:Y:S01]  /*ab90*/  LDL.LU.64 R10, [R1+0x98] ;  /* 0x00009800010a7983 */ /* 0x000f220000300a00 */
[C---:B--2---:R-:W-:Y:S06]  /*aba0*/  HMMA.16816.F32 R12, R16.reuse, R24, R12 ;  /* 0x00000018100c723c */ /* 0x044fec000000180c */
[----:B----4-:R-:W-:Y:S01]  /*abb0*/  HMMA.16816.F32 R8, R16, R4, R8 ;  /* 0x000000041008723c */ /* 0x010fe20000001808 */
[----:B------:R-:W2:Y:S04]  /*abc0*/  LDL R19, [R1+0x700] ;  /* 0x0007000001137983 */ /* 0x000ea80000100800 */
[----:B------:R-:W-:Y:S04]  /*abd0*/  STL.64 [R1+0x9a8], R26 ;  /* 0x0009a81a01007387 */ /* 0x000fe80000100a00 */
[----:B------:R-:W-:Y:S08]  /*abe0*/  STL.64 [R1+0x9a0], R24 ;  /* 0x0009a01801007387 */ /* 0x000ff00000100a00 */
[----:B------:R-:W-:Y:S04]  /*abf0*/  STL.64 [R1+0x928], R14 ;  /* 0x0009280e01007387 */ /* 0x000fe80000100a00 */
[----:B------:R0:W-:Y:S04]  /*ac00*/  STL.64 [R1+0x920], R12 ;  /* 0x0009200c01007387 */ /* 0x0001e80000100a00 */
[----:B0-----:R-:W3:Y:S04]  /*ac10*/  LDL.LU.64 R12, [R1] ;  /* 0x00000000010c7983 */ /* 0x001ee80000300a00 */
[----:B------:R-:W3:Y:S01]  /*ac20*/  LDL.LU.64 R14, [R1+0x8] ;  /* 0x00000800010e7983 */ /* 0x000ee20000300a00 */
[----:B------:R-:W-:-:S02]  /*ac30*/  IMAD.MOV.U32 R7, RZ, RZ, R8 ;  /* 0x000000ffff077224 */ /* 0x000fc400078e0008 */
[----:B------:R-:W-:Y:S02]  /*ac40*/  IMAD.MOV.U32 R28, RZ, RZ, R9 ;  /* 0x000000ffff1c7224 */ /* 0x000fe400078e0009 */
[----:B------:R-:W-:Y:S02]  /*ac50*/  IMAD.MOV.U32 R3, RZ, RZ, R10 ;  /* 0x000000ffff037224 */ /* 0x000fe400078e000a */
[----:B------:R-:W-:Y:S02]  /*ac60*/  IMAD.MOV.U32 R2, RZ, RZ, R11 ;  /* 0x000000ffff027224 */ /* 0x000fe400078e000b */
[----:B---3--:R-:W-:Y:S01]  /*ac70*/  HMMA.16816.F32 R8, R12, R4, R20 ;  /* 0x000000040c08723c */ /* 0x008fe20000001814 */
[----:B--2---:R-:W0:Y:S05]  /*ac80*/  LDSM.16.M88.4 R20, [R19+UR4+0x4000] ;  /* 0x004000041314783b */ /* 0x004e2a0008000200 */
[----:B------:R-:W-:-:S02]  /*ac90*/  IMAD.MOV.U32 R25, RZ, RZ, R12 ;  /* 0x000000ffff197224 */ /* 0x000fc400078e000c */
[----:B------:R-:W-:Y:S01]  /*aca0*/  IMAD.MOV.U32 R24, RZ, RZ, R13 ;  /* 0x000000ffff187224 */ /* 0x000fe200078e000d */
[----:B------:R-:W-:-:S14]  /*acb0*/  LDSM.16.M88.4 R16, [R19+UR4+0x4400] ;  /* 0x004400041310783b */ /* 0x000fdc0008000200 */
[----:B------:R-:W-:Y:S04]  /*acc0*/  STL.64 [R1+0x918], R10 ;  /* 0x0009180a01007387 */ /* 0x000fe80000100a00 */
[----:B------:R-:W-:Y:S04]  /*acd0*/  STL.64 [R1+0x910], R8 ;  /* 0x0009100801007387 */ /* 0x000fe80000100a00 */
[----:B------:R-:W1:Y:S04]  /*ace0*/  LDSM.16.MT88.4 R8, [R29+UR4+0x2000] ;  /* 0x002000041d08783b */ /* 0x000e680008004200 */
[----:B0-----:R-:W-:Y:S04]  /*acf0*/  STL [R1+0x8e0], R20 ;  /* 0x0008e01401007387 */ /* 0x001fe80000100800 */
[----:B-1----:R0:W-:Y:S04]  /*ad00*/  STL.64 [R1+0x60], R8 ;  /* 0x0000600801007387 */ /* 0x0021e80000100a00 */
[----:B------:R1:W-:Y:S04]  /*ad10*/  STL.64 [R1+0x68], R10 ;  /* 0x0000680a01007387 */ /* 0x0003e80000100a00 */
[----:B------:R-:W-:Y:S04]  /*ad20*/  STL [R1+0x8dc], R21 ;  /* 0x0008dc1501007387 */ /* 0x000fe80000100800 */
[----:B------:R-:W-:Y:S04]  /*ad30*/  STL [R1+0x8a4], R22 ;  /* 0x0008a41601007387 */ /* 0x000fe80000100800 */
[----:B------:R-:W-:Y:S04]  /*ad40*/  STL [R1+0x8a0], R23 ;  /* 0x0008a01701007387 */ /* 0x000fe80000100800 */
[----:B0-----:R-:W2:Y:S04]  /*ad50*/  LDL.LU R8, [R1+0x10] ;  /* 0x0000100001087983 */ /* 0x001ea80000300800 */
[----:B------:R-:W2:Y:S04]  /*ad60*/  LDL.LU R9, [R1+0x14] ;  /* 0x0000140001097983 */ /* 0x000ea80000300800 */
[----:B-1----:R-:W3:Y:S04]  /*ad70*/  LDL.LU R10, [R1+0x18] ;  /* 0x00001800010a7983 */ /* 0x002ee80000300800 */
[----:B------:R-:W3:Y:S01]  /*ad80*/  LDL.LU R11, [R1+0x1c] ;  /* 0x00001c00010b7983 */ /* 0x000ee20000300800 */
[----:B------:R-:W-:-:S02]  /*ad90*/  IMAD.MOV.U32 R12, RZ, RZ, R7 ;  /* 0x000000ffff0c7224 */ /* 0x000fc400078e0007 */
[----:B------:R-:W-:Y:S01]  /*ada0*/  IMAD.MOV.U32 R5, RZ, RZ, R14 ;  /* 0x000000ffff057224 */ /* 0x000fe200078e000e */
[----:B------:R-:W0:Y:S04]  /*adb0*/  LDSM.16.MT88.4 R20, [R29+UR4+0x2080] ;  /* 0x002080041d14783b */ /* 0x000e280008004200 */
[----:B---3--:R-:W-:Y:S04]  /*adc0*/  STL.64 [R1+0x938], R10 ;  /* 0x0009380a01007387 */ /* 0x008fe80000100a00 */
[----:B--2---:R1:W-:Y:S04]  /*add0*/  STL.64 [R1+0x930], R8 ;  /* 0x0009300801007387 */ /* 0x0043e80000100a00 */
[----:B-1----:R-:W2:Y:S04]  /*ade0*/  LDL.LU R8, [R1+0x20] ;  /* 0x0000200001087983 */ /* 0x002ea80000300800 */
[----:B------:R-:W2:Y:S04]  /*adf0*/  LDL.LU R9, [R1+0x24] ;  /* 0x0000240001097983 */ /* 0x000ea80000300800 */
[----:B------:R-:W3:Y:S04]  /*ae00*/  LDL.LU R10, [R1+0x28] ;  /* 0x00002800010a7983 */ /* 0x000ee80000300800 */
[----:B------:R-:W3:Y:S01]  /*ae10*/  LDL.LU R11, [R1+0x2c] ;  /* 0x00002c00010b7983 */ /* 0x000ee20000300800 */
[----:B------:R-:W-:-:S02]  /*ae20*/  IMAD.MOV.U32 R13, RZ, RZ, R28 ;  /* 0x000000ffff0d7224 */ /* 0x000fc400078e001c */
[----:B------:R-:W-:Y:S02]  /*ae30*/  IMAD.MOV.U32 R4, RZ, RZ, R15 ;  /* 0x000000ffff047224 */ /* 0x000fe400078e000f */
[----:B------:R-:W-:Y:S02]  /*ae40*/  IMAD.MOV.U32 R14, RZ, RZ, R3 ;  /* 0x000000ffff0e7224 */ /* 0x000fe400078e0003 */
[----:B------:R-:W-:Y:S01]  /*ae50*/  IMAD.MOV.U32 R15, RZ, RZ, R2 ;  /* 0x000000ffff0f7224 */ /* 0x000fe200078e0002 */
[----:B---3--:R-:W-:Y:S04]  /*ae60*/  STL.64 [R1+0x968], R10 ;  /* 0x0009680a01007387 */ /* 0x008fe80000100a00 */
[----:B--2---:R1:W-:Y:S04]  /*ae70*/  STL.64 [R1+0x960], R8 ;  /* 0x0009600801007387 */ /* 0x0043e80000100a00 */
[----:B------:R-:W2:Y:S04]  /*ae80*/  LDL.LU R7, [R1+0x9e0] ;  /* 0x0009e00001077983 */ /* 0x000ea80000300800 */
[----:B------:R-:W3:Y:S04]  /*ae90*/  LDL.LU R28, [R1+0x9dc] ;  /* 0x0009dc00011c7983 */ /* 0x000ee80000300800 */
[----:B------:R-:W4:Y:S04]  /*aea0*/  LDL.LU R3, [R1+0x9d8] ;  /* 0x0009d80001037983 */ /* 0x000f280000300800 */
[----:B------:R-:W4:Y:S04]  /*aeb0*/  LDL.LU R2, [R1+0x9d4] ;  /* 0x0009d40001027983 */ /* 0x000f280000300800 */
[----:B-1----:R-:W2:Y:S04]  /*aec0*/  LDL.LU R8, [R1+0x30] ;  /* 0x0000300001087983 */ /* 0x002ea80000300800 */
[----:B------:R-:W2:Y:S04]  /*aed0*/  LDL.LU R9, [R1+0x34] ;  /* 0x0000340001097983 */ /* 0x000ea80000300800 */
[----:B------:R-:W3:Y:S04]  /*aee0*/  LDL.LU R10, [R1+0x38] ;  /* 0x00003800010a7983 */ /* 0x000ee80000300800 */
[----:B------:R-:W3:Y:S04]  /*aef0*/  LDL.LU R11, [R1+0x3c] ;  /* 0x00003c00010b7983 */ /* 0x000ee80000300800 */
[----:B---3--:R-:W-:Y:S04]  /*af00*/  STL.64 [R1+0x998], R10 ;  /* 0x0009980a01007387 */ /* 0x008fe80000100a00 */
[----:B--2---:R-:W-:Y:S04]  /*af10*/  STL.64 [R1+0x990], R8 ;  /* 0x0009900801007387 */ /* 0x004fe80000100a00 */
[----:B------:R-:W-:Y:S04]  /*af20*/  STL.64 [R1+0x948], R14 ;  /* 0x0009480e01007387 */ /* 0x000fe80000100a00 */
[----:B------:R1:W-:Y:S04]  /*af30*/  STL.64 [R1+0x940], R12 ;  /* 0x0009400c01007387 */ /* 0x0003e80000100a00 */
[----:B-1----:R-:W2:Y:S04]  /*af40*/  LDL.LU R12, [R1+0x80] ;  /* 0x00008000010c7983 */ /* 0x002ea80000300800 */
[----:B------:R-:W2:Y:S01]  /*af50*/  LDL.LU R13, [R1+0x84] ;  /* 0x00008400010d7983 */ /* 0x000ea20000300800 */
[----:B------:R-:W-:-:S02]  /*af60*/  IMAD.MOV.U32 R14, RZ, RZ, R6 ;  /* 0x000000ffff0e7224 */ /* 0x000fc400078e0006 */
[----:B------:R-:W-:Y:S01]  /*af70*/  IMAD.MOV.U32 R15, RZ, RZ, R0 ;  /* 0x000000ffff0f7224 */ /* 0x000fe200078e0000 */
[----:B------:R-:W3:Y:S04]  /*af80*/  LDL.LU R6, [R1+0x9d0] ;  /* 0x0009d00001067983 */ /* 0x000ee80000300800 */
[----:B------:R-:W3:Y:S04]  /*af90*/  LDL.LU R0, [R1+0x9cc] ;  /* 0x0009cc0001007983 */ /* 0x000ee80000300800 */
[----:B------:R1:W-:Y:S02]  /*afa0*/  STL.64 [R1+0x958], R14 ;  /* 0x0009580e01007387 */ /* 0x0003e40000100a00 */
[----:B-1----:R-:W-:-:S02]  /*afb0*/  IMAD.MOV.U32 R14, RZ, RZ, R28 ;  /* 0x000000ffff0e7224 */ /* 0x002fc400078e001c */
[----:B------:R-:W-:Y:S01]  /*afc0*/  IMAD.MOV.U32 R15, RZ, RZ, R7 ;  /* 0x000000ffff0f7224 */ /* 0x000fe200078e0007 */
[----:B--2---:R4:W-:Y:S02]  /*afd0*/  STL.64 [R1+0x950], R12 ;  /* 0x0009500c01007387 */ /* 0x0049e40000100a00 */
[----:B----4-:R-:W-:Y:S02]  /*afe0*/  IMAD.MOV.U32 R12, RZ, RZ, R2 ;  /* 0x000000ffff0c7224 */ /* 0x010fe400078e0002 */
[----:B------:R-:W2:Y:S01]  /*aff0*/  LDL.LU R2, [R1+0x9c8] ;  /* 0x0009c80001027983 */ /* 0x000ea20000300800 */
[----:B------:R-:W-:-:S03]  /*b000*/  IMAD.MOV.U32 R13, RZ, RZ, R3 ;  /* 0x000000ffff0d7224 */ /* 0x000fc600078e0003 */
[----:B------:R-:W4:Y:S04]  /*b010*/  LDL.LU R3, [R1+0x9c4] ;  /* 0x0009c40001037983 */ /* 0x000f280000300800 */
[----:B------:R-:W2:Y:S04]  /*b020*/  LDL.LU R28, [R1+0x9c0] ;  /* 0x0009c000011c7983 */ /* 0x000ea80000300800 */
[----:B------:R-:W4:Y:S04]  /*b030*/  LDL.LU R7, [R1+0x9bc] ;  /* 0x0009bc0001077983 */ /* 0x000f280000300800 */
[----:B------:R3:W-:Y:S04]  /*b040*/  STL.64 [R1+0x978], R14 ;  /* 0x0009780e01007387 */ /* 0x0007e80000100a00 */
[----:B------:R1:W-:Y:S01]  /*b050*/  STL.64 [R1+0x970], R12 ;  /* 0x0009700c01007387 */ /* 0x0003e20000100a00 */
[----:B---3--:R-:W-:-:S03]  /*b060*/  IMAD.MOV.U32 R14, RZ, RZ, R0 ;  /* 0x000000ffff0e7224 */ /* 0x008fc600078e0000 */
[----:B-1----:R-:W3:Y:S04]  /*b070*/  LDL.LU R12, [R1+0xb0] ;  /* 0x0000b000010c7983 */ /* 0x002ee80000300800 */
[----:B------:R-:W3:Y:S04]  /*b080*/  LDL.LU R13, [R1+0xb4] ;  /* 0x0000b400010d7983 */ /* 0x000ee80000300800 */
[----:B------:R-:W2:Y:S01]  /*b090*/  LDL.LU R0, [R1+0x9b8] ;  /* 0x0009b80001007983 */ /* 0x000ea20000300800 */
[----:B------:R-:W-:Y:S02]  /*b0a0*/  IMAD.MOV.U32 R8, RZ, RZ, R25 ;  /* 0x000000ffff087224 */ /* 0x000fe400078e0019 */
[----:B------:R-:W-:-:S02]  /*b0b0*/  IMAD.MOV.U32 R9, RZ, RZ, R24 ;  /* 0x000000ffff097224 */ /* 0x000fc400078e0018 */
[----:B------:R-:W-:Y:S02]  /*b0c0*/  IMAD.MOV.U32 R15, RZ, RZ, R6 ;  /* 0x000000ffff0f7224 */ /* 0x000fe400078e0006 */
[----:B------:R-:W4:Y:S04]  /*b0d0*/  LDL.LU R6, [R1+0x9b4] ;  /* 0x0009b40001067983 */ /* 0x000f280000300800 */
[----:B------:R-:W-:Y:S04]  /*b0e0*/  STL.64 [R1+0x988], R14 ;  /* 0x0009880e01007387 */ /* 0x000fe80000100a00 */
[----:B--2---:R-:W1:Y:S04]  /*b0f0*/  LDSM.16.MT88.4 R24, [R0+UR4+0x2000] ;  /* 0x002000040018783b */ /* 0x004e680008004200 */
[----:B---3--:R4:W-:Y:S02]  /*b100*/  STL.64 [R1+0x980], R12 ;  /* 0x0009800c01007387 */ /* 0x0089e40000100a00 */
[----:B----4-:R-:W-:-:S02]  /*b110*/  IMAD.MOV.U32 R12, RZ, RZ, R7 ;  /* 0x000000ffff0c7224 */ /* 0x010fc400078e0007 */
[----:B------:R-:W2:Y:S04]  /*b120*/  LDL.LU R7, [R1+0x9b0] ;  /* 0x0009b00001077983 */ /* 0x000ea80000300800 */
[----:B------:R-:W-:Y:S04]  /*b130*/  STL [R1+0x8fc], R16 ;  /* 0x0008fc1001007387 */ /* 0x000fe80000100800 */
[----:B------:R3:W-:Y:S04]  /*b140*/  STL [R1+0x8f8], R17 ;  /* 0x0008f81101007387 */ /* 0x0007e80000100800 */
[----:B------:R-:W-:Y:S04]  /*b150*/  STL [R1+0x8ac], R18 ;  /* 0x0008ac1201007387 */ /* 0x000fe80000100800 */
[----:B------:R4:W-:Y:S04]  /*b160*/  STL [R1+0x8a8], R19 ;  /* 0x0008a81301007387 */ /* 0x0009e80000100800 */
[----:B---3--:R-:W3:Y:S04]  /*b170*/  LDL.LU.64 R16, [R1+0xd0] ;  /* 0x0000d00001107983 */ /* 0x008ee80000300a00 */
[----:B----4-:R-:W3:Y:S04]  /*b180*/  LDL.LU.64 R18, [R1+0xd8] ;  /* 0x0000d80001127983 */ /* 0x010ee80000300a00 */
[----:B0-----:R0:W-:Y:S04]  /*b190*/  STL.64 [R1+0x50], R20 ;  /* 0x0000501401007387 */ /* 0x0011e80000100a00 */
[----:B------:R-:W-:Y:S04]  /*b1a0*/  STL.64 [R1+0x58], R22 ;  /* 0x0000581601007387 */ /* 0x000fe80000100a00 */
[----:B-1----:R1:W-:Y:S01]  /*b1b0*/  STL.64 [R1+0x40], R24 ;  /* 0x0000401801007387 */ /* 0x0023e20000100a00 */
[----:B0-----:R-:W-:-:S02]  /*b1c0*/  IMAD.MOV.U32 R20, RZ, RZ, R26 ;  /* 0x000000ffff147224 */ /* 0x001fc400078e001a */
[----:B------:R-:W-:Y:S02]  /*b1d0*/  IMAD.MOV.U32 R21, RZ, RZ, R27 ;  /* 0x000000ffff157224 */ /* 0x000fe400078e001b */
[----:B------:R-:W4:Y:S04]  /*b1e0*/  LDL.LU.64 R26, [R1+0x9a8] ;  /* 0x0009a800011a7983 */ /* 0x000f280000300a00 */
[----:B-1----:R-:W3:Y:S01]  /*b1f0*/  LDL.LU.64 R24, [R1+0x9a0] ;  /* 0x0009a00001187983 */ /* 0x002ee20000300a00 */
[----:B------:R-:W-:Y:S02]  /*b200*/  IMAD.MOV.U32 R10, RZ, RZ, R5 ;  /* 0x000000ffff0a7224 */ /* 0x000fe400078e0005 */
[----:B------:R-:W-:Y:S01]  /*b210*/  IMAD.MOV.U32 R11, RZ, RZ, R4 ;  /* 0x000000ffff0b7224 */ /* 0x000fe200078e0004 */
[----:B------:R-:W-:Y:S04]  /*b220*/  STL [R1+0x8e8], R20 ;  /* 0x0008e81401007387 */ /* 0x000fe80000100800 */
[----:B------:R-:W-:Y:S02]  /*b230*/  STL [R1+0x8e4], R21 ;  /* 0x0008e41501007387 */ /* 0x000fe40000100800 */
[----:B---3--:R-:W-:Y:S02]  /*b240*/  HMMA.16816.F32 R8, R8, R24, R16 ;  /* 0x000000180808723c */ /* 0x008fe40000001810 */
[----:B------:R-:W3:-:S15]  /*b250*/  LDL R25, [R1+0x6fc] ;  /* 0x0006fc0001197983 */ /* 0x000ede0000100800 */
[----:B------:R-:W-:-:S07]  /*b260*/  NOP ;  /* 0x0000000000007918 */ /* 0x000fce0000000000 */
[----:B------:R-:W-:Y:S02]  /*b270*/  IMAD.MOV.U32 R22, RZ, RZ, R8 ;  /* 0x000000ffff167224 */ /* 0x000fe400078e0008 */
[----:B------:R-:W-:Y:S02]  /*b280*/  IMAD.MOV.U32 R19, RZ, RZ, R9 ;  /* 0x000000ffff137224 */ /* 0x000fe400078e0009 */
[----:B------:R-:W-:Y:S02]  /*b290*/  IMAD.MOV.U32 R5, RZ, RZ, R10 ;  /* 0x000000ffff057224 */ /* 0x000fe400078e000a */
[----:B------:R-:W-:Y:S02]  /*b2a0*/  IMAD.MOV.U32 R4, RZ, RZ, R11 ;  /* 0x000000ffff047224 */ /* 0x000fe400078e000b */
[----:B---3--:R-:W0:Y:S02]  /*b2b0*/  LDSM.16.MT88.4 R8, [R25+UR4+0x2080] ;  /* 0x002080041908783b */ /* 0x008e240008004200 */
[----:B0-----:R-:W-:-:S02]  /*b2c0*/  IMAD.MOV.U32 R24, RZ, RZ, R10 ;  /* 0x000000ffff187224 */ /* 0x001fc400078e000a */
[----:B------:R-:W-:Y:S02]  /*b2d0*/  IMAD.MOV.U32 R23, RZ, RZ, R11 ;  /* 0x000000ffff177224 */ /* 0x000fe400078e000b */
[----:B------:R-:W-:Y:S01]  /*b2e0*/  IMAD.MOV.U32 R16, RZ, RZ, R8 ;  /* 0x000000ffff107224 */ /* 0x000fe200078e0008 */
[----:B------:R-:W2:Y:S01]  /*b2f0*/  LDL.LU.64 R10, [R1+0x998] ;  /* 0x00099800010a7983 */ /* 0x000ea20000300a00 */
[----:B------:R-:W-:-:S03]  /*b300*/  IMAD.MOV.U32 R17, RZ, RZ, R9 ;  /* 0x000000ffff117224 */ /* 0x000fc600078e0009 */
[----:B------:R-:W2:Y:S01]  /*b310*/  LDL.LU.64 R8, [R1+0x990] ;  /* 0x0009900001087983 */ /* 0x000ea20000300a00 */
[----:B------:R-:W-:Y:S02]  /*b320*/  IMAD.MOV.U32 R13, RZ, RZ, R28 ;  /* 0x000000ffff0d7224 */ /* 0x000fe400078e001c */
[----:B------:R-:W-:Y:S02]  /*b330*/  IMAD.MOV.U32 R14, RZ, RZ, R3 ;  /* 0x000000ffff0e7224 */ /* 0x000fe400078e0003 */
[----:B------:R-:W-:-:S07]  /*b340*/  IMAD.MOV.U32 R15, RZ, RZ, R2 ;  /* 0x000000ffff0f7224 */ /* 0x000fce00078e0002 */
[----:B--2---:R-:W-:-:S15]  /*b350*/  HMMA.16816.F32 R12, R8, R6, R12 ;  /* 0x00000006080c723c */ /* 0x004fde000000180c */
[----:B------:R-:W-:-:S08]  /*b360*/  NOP ;  /* 0x0000000000007918 */ /* 0x000fd00000000000 */
[----:B------:R-:W-:Y:S01]  /*b370*/  STL.64 [R1+0xe0], R12 ;  /* 0x0000e00c01007387 */ /* 0x000fe20000100a00 */
[----:B------:R-:W-:-:S03]  /*b380*/  IMAD.MOV.U32 R18, RZ, RZ, R14 ;  /* 0x000000ffff127224 */ /* 0x000fc600078e000e */
[----:B------:R0:W-:Y:S04]  /*b390*/  STL [R1+0xec], R15 ;  /* 0x0000ec0f01007387 */ /* 0x0001e80000100800 */
[----:B0-----:R-:W4:Y:S04]  /*b3a0*/  LDL.LU.64 R14, [R1+0x988] ;  /* 0x00098800010e7983 */ /* 0x001f280000300a00 */
[----:B------:R-:W4:Y:S04]  /*b3b0*/  LDL.LU.64 R12, [R1+0x980] ;  /* 0x00098000010c7983 */ /* 0x000f280000300a00 */
[----:B------:R-:W-:Y:S01]  /*b3c0*/  STL [R1+0x8f4], R18 ;  /* 0x0008f41201007387 */ /* 0x000fe20000100800 */
[----:B----4-:R-:W-:Y:S03]  /*b3d0*/  HMMA.16816.F32 R8, R8, R26, R12 ;  /* 0x0000001a0808723c */ /* 0x010fe6000000180c */
[----:B------:R-:W2:Y:S04]  /*b3e0*/  LDL.LU.64 R14, [R1+0x978] ;  /* 0x00097800010e7983 */ /* 0x000ea80000300a00 */
[----:B------:R-:W2:-:S15]  /*b3f0*/  LDL.LU.64 R12, [R1+0x970] ;  /* 0x00097000010c7983 */ /* 0x000e9e0000300a00 */
[----:B------:R-:W-:-:S01]  /*b400*/  NOP ;  /* 0x0000000000007918 */ /* 0x000fc20000000000 */
[----:B------:R-:W-:Y:S04]  /*b410*/  STL.64 [R1+0xc0], R8 ;  /* 0x0000c00801007387 */ /* 0x000fe80000100a00 */
[----:B------:R0:W-:Y:S04]  /*b420*/  STL.64 [R1+0xc8], R10 ;  /* 0x0000c80a01007387 */ /* 0x0001e80000100a00 */
[----:B0-----:R-:W2:Y:S04]  /*b430*/  LDL.LU.64 R10, [R1+0x968] ;  /* 0x00096800010a7983 */ /* 0x001ea80000300a00 */
[----:B------:R-:W2:Y:S02]  /*b440*/  LDL.LU.64 R8, [R1+0x960] ;  /* 0x0009600001087983 */ /* 0x000ea40000300a00 */
[----:B--2---:R-:W-:-:S15]  /*b450*/  HMMA.16816.F32 R12, R8, R6, R12 ;  /* 0x00000006080c723c */ /* 0x004fde000000180c */
[----:B------:R-:W-:-:S08]  /*b460*/  NOP ;  /* 0x0000000000007918 */ /* 0x000fd00000000000 */
[----:B------:R-:W-:Y:S01]  /*b470*/  STL [R1+0xb0], R12 ;  /* 0x0000b00c01007387 */ /* 0x000fe20000100800 */
[----:B------:R-:W-:Y:S02]  /*b480*/  IMAD.MOV.U32 R21, RZ, RZ, R14 ;  /* 0x000000ffff157224 */ /* 0x000fe400078e000e */
[----:B------:R-:W-:Y:S01]  /*b490*/  IMAD.MOV.U32 R20, RZ, RZ, R13 ;  /* 0x000000ffff147224 */ /* 0x000fe200078e000d */
[----:B------:R0:W-:Y:S04]  /*b4a0*/  STL [R1+0xbc], R15 ;  /* 0x0000bc0f01007387 */ /* 0x0001e80000100800 */
[----:B0-----:R-:W2:Y:S04]  /*b4b0*/  LDL.LU.64 R14, [R1+0x958] ;  /* 0x00095800010e7983 */ /* 0x001ea80000300a00 */
[----:B------:R-:W2:Y:S04]  /*b4c0*/  LDL.LU.64 R12, [R1+0x950] ;  /* 0x00095000010c7983 */ /* 0x000ea80000300a00 */
[----:B------:R-:W-:Y:S04]  /*b4d0*/  STL [R1+0x8f0], R21 ;  /* 0x0008f01501007387 */ /* 0x000fe80000100800 */
[----:B------:R-:W-:Y:S01]  /*b4e0*/  STL [R1+0x8ec], R20 ;  /* 0x0008ec1401007387 */ /* 0x000fe20000100800 */
[----:B--2---:R-:W-:Y:S03]  /*b4f0*/  HMMA.16816.F32 R8, R8, R26, R12 ;  /* 0x0000001a0808723c */ /* 0x004fe6000000180c */
        /* <DEDUP_REMOVED lines=9> */
[----:B------:R0:W-:Y:S01]  /*b590*/  STL.64 [R1+0xa0], R12 ;  /* 0x0000a00c01007387 */ /* 0x0001e20000100a00 */
[----:B------:R-:W-:Y:S02]  /*b5a0*/  IMAD.MOV.U32 R21, RZ, RZ, R14 ;  /* 0x000000ffff157224 */ /* 0x000fe400078e000e */
[----:B------:R-:W-:Y:S02]  /*b5b0*/  IMAD.MOV.U32 R20, RZ, RZ, R15 ;  /* 0x000000ffff147224 */ /* 0x000fe400078e000f */
[----:B------:R-:W2:Y:S04]  /*b5c0*/  LDL.LU.64 R14, [R1+0x928] ;  /* 0x00092800010e7983 */ /* 0x000ea80000300a00 */
[----:B0-----:R-:W2:Y:S04]  /*b5d0*/  LDL.LU.64 R12, [R1+0x920] ;  /* 0x00092000010c7983 */ /* 0x001ea80000300a00 */
[----:B------:R-:W-:Y:S04]  /*b5e0*/  STL.64 [R1+0x908], R22 ;  /* 0x0009081601007387 */ /* 0x000fe80000100a00 */
[----:B------:R0:W-:Y:S04]  /*b5f0*/  STL.64 [R1+0x900], R20 ;  /* 0x0009001401007387 */ /* 0x0001e80000100a00 */
[----:B0-----:R-:W3:Y:S04]  /*b600*/  LDL.LU.64 R20, [R1+0x70] ;  /* 0x0000700001147983 */ /* 0x001ee80000300a00 */
[----:B------:R-:W3:Y:S01]  /*b610*/  LDL.LU.64 R22, [R1+0x78] ;  /* 0x0000780001167983 */ /* 0x000ee20000300a00 */
[----:B--2---:R-:W-:Y:S03]  /*b620*/  HMMA.16816.F32 R12, R8, R26, R12 ;  /* 0x0000001a080c723c */ /* 0x004fe6000000180c */
[----:B------:R-:W3:Y:S04]  /*b630*/  LDL.LU.64 R10, [R1+0x918] ;  /* 0x00091800010a7983 */ /* 0x000ee80000300a00 */
[----:B------:R-:W3:-:S15]  /*b640*/  LDL.LU.64 R8, [R1+0x910] ;  /* 0x0009100001087983 */ /* 0x000ede0000300a00 */
[----:B------:R-:W-:-:S01]  /*b650*/  NOP ;  /* 0x0000000000007918 */ /* 0x000fc20000000000 */
[----:B------:R-:W-:Y:S01]  /*b660*/  STL [R1+0x24], R13 ;  /* 0x0000240d01007387 */ /* 0x000fe20000100800 */
[----:B------:R-:W-:-:S03]  /*b670*/  IMAD.MOV.U32 R18, RZ, RZ, R12 ;  /* 0x000000ffff127224 */ /* 0x000fc600078e000c */
[----:B------:R3:W-:Y:S02]  /*b680*/  STL.64 [R1+0x28], R14 ;  /* 0x0000280e01007387 */ /* 0x0007e40000100a00 */
[----:B---3--:R-:W-:Y:S07]  /*b690*/  HMMA.16816.F32 R12, R20, R6, R8 ;  /* 0x00000006140c723c */ /* 0x008fee0000001808 */
[----:B------:R-:W-:Y:S02]  /*b6a0*/  IMAD.MOV.U32 R7, RZ, RZ, R22 ;  /* 0x000000ffff077224 */ /* 0x000fe400078e0016 */
[----:B------:R-:W-:-:S02]  /*b6b0*/  IMAD.MOV.U32 R6, RZ, RZ, R23 ;  /* 0x000000ffff067224 */ /* 0x000fc400078e0017 */
[----:B------:R-:W2:-:S13]  /*b6c0*/  LDL.LU.64 R22, [R1+0x908] ;  /* 0x0009080001167983 */ /* 0x000e9a0000300a00 */
[----:B------:R-:W-:Y:S02]  /*b6d0*/  IMAD.MOV.U32 R28, RZ, RZ, R12 ;  /* 0x000000ffff1c7224 */ /* 0x000fe400078e000c */
[----:B------:R-:W-:Y:S02]  /*b6e0*/  IMAD.MOV.U32 R3, RZ, RZ, R13 ;  /* 0x000000ffff037224 */ /* 0x000fe400078e000d */
[----:B------:R-:W-:Y:S02]  /*b6f0*/  IMAD.MOV.U32 R2, RZ, RZ, R14 ;  /* 0x000000ffff027224 */ /* 0x000fe400078e000e */
[----:B------:R-:W-:Y:S02]  /*b700*/  IMAD.MOV.U32 R0, RZ, RZ, R15 ;  /* 0x000000ffff007224 */ /* 0x000fe400078e000f */
[----:B------:R-:W0:Y:S01]  /*b710*/  LDSM.16.MT88.4 R12, [R29+UR4+0x3000] ;  /* 0x003000041d0c783b */ /* 0x000e220008004200 */
[----:B------:R-:W-:Y:S02]  /*b720*/  IMAD.MOV.U32 R9, RZ, RZ, R20 ;  /* 0x000000ffff097224 */ /* 0x000fe400078e0014 */
[----:B------:R-:W-:-:S02]  /*b730*/  IMAD.MOV.U32 R8, RZ, RZ, R21 ;  /* 0x000000ffff087224 */ /* 0x000fc400078e0015 */
[----:B------:R-:W3:Y:S04]  /*b740*/  LDL.LU.64 R20, [R1+0x900] ;  /* 0x0009000001147983 */ /* 0x000ee80000300a00 */
[----:B------:R-:W-:Y:S04]  /*b750*/  STL [R1+0x8b8], R2 ;  /* 0x0008b80201007387 */ /* 0x000fe80000100800 */
[----:B------:R-:W-:Y:S04]  /*b760*/  STL [R1+0x8b4], R3 ;  /* 0x0008b40301007387 */ /* 0x000fe80000100800 */
[----:B------:R-:W-:Y:S04]  /*b770*/  STL [R1+0x8b0], R28 ;  /* 0x0008b01c01007387 */ /* 0x000fe80000100800 */
[----:B0-----:R-:W-:Y:S04]  /*b780*/  STL.64 [R1+0x838], R14 ;  /* 0x0008380e01007387 */ /* 0x001fe80000100a00 */
[----:B------:R0:W-:Y:S02]  /*b790*/  STL.64 [R1+0x830], R12 ;  /* 0x0008300c01007387 */ /* 0x0001e40000100a00 */
[----:B0-----:R-:W-:-:S02]  /*b7a0*/  IMAD.MOV.U32 R12, RZ, RZ, R16 ;  /* 0x000000ffff0c7224 */ /* 0x001fc400078e0010 */
[----:B------:R-:W4:Y:S01]  /*b7b0*/  LDL.LU R16, [R1+0x8fc] ;  /* 0x0008fc0001107983 */ /* 0x000f220000300800 */
[----:B------:R-:W-:-:S03]  /*b7c0*/  IMAD.MOV.U32 R13, RZ, RZ, R17 ;  /* 0x000000ffff0d7224 */ /* 0x000fc600078e0011 */
[----:B------:R-:W4:Y:S01]  /*b7d0*/  LDL.LU R17, [R1+0x8f8] ;  /* 0x0008f80001117983 */ /* 0x000f220000300800 */
[----:B------:R-:W-:Y:S02]  /*b7e0*/  IMAD.MOV.U32 R14, RZ, RZ, R24 ;  /* 0x000000ffff0e7224 */ /* 0x000fe400078e0018 */
[----:B--2---:R-:W-:-:S05]  /*b7f0*/  IMAD.MOV.U32 R15, RZ, RZ, R23 ;  /* 0x000000ffff0f7224 */ /* 0x004fca00078e0017 */
[----:B------:R-:W-:Y:S04]  /*b800*/  STL.64 [R1+0x868], R14 ;  /* 0x0008680e01007387 */ /* 0x000fe80000100a00 */
[----:B------:R0:W-:Y:S02]  /*b810*/  STL.64 [R1+0x860], R12 ;  /* 0x0008600c01007387 */ /* 0x0001e40000100a00 */
[----:B0-----:R-:W-:Y:S02]  /*b820*/  IMAD.MOV.U32 R12, RZ, RZ, R9 ;  /* 0x000000ffff0c7224 */ /* 0x001fe400078e0009 */
[----:B------:R-:W-:Y:S02]  /*b830*/  IMAD.MOV.U32 R13, RZ, RZ, R8 ;  /* 0x000000ffff0d7224 */ /* 0x000fe400078e0008 */
[----:B------:R-:W0:Y:S01]  /*b840*/  LDSM.16.MT88.4 R8, [R29+UR4+0x3080] ;  /* 0x003080041d08783b */ /* 0x000e220008004200 */
[----:B------:R-:W-:-:S02]  /*b850*/  IMAD.MOV.U32 R14, RZ, RZ, R7 ;  /* 0x000000ffff0e7224 */ /* 0x000fc400078e0007 */
[----:B------:R-:W-:Y:S01]  /*b860*/  IMAD.MOV.U32 R15, RZ, RZ, R6 ;  /* 0x000000ffff0f7224 */ /* 0x000fe200078e0006 */
[----:B0-----:R0:W-:Y:S04]  /*b870*/  STL.64 [R1+0x818], R10 ;  /* 0x0008180a01007387 */ /* 0x0011e80000100a00 */
[----:B------:R1:W-:Y:S01]  /*b880*/  STL.64 [R1+0x810], R8 ;  /* 0x0008100801007387 */ /* 0x0003e20000100a00 */
[----:B0-----:R-:W-:Y:S02]  /*b890*/  IMAD.MOV.U32 R10, RZ, RZ, R5 ;  /* 0x000000ffff0a7224 */ /* 0x001fe400078e0005 */
[----:B------:R-:W-:Y:S02]  /*b8a0*/  IMAD.MOV.U32 R11, RZ, RZ, R4 ;  /* 0x000000ffff0b7224 */ /* 0x000fe400078e0004 */
[----:B------:R-:W0:Y:S01]  /*b8b0*/  LDSM.16.MT88.4 R4, [R25+UR4+0x3000] ;  /* 0x003000041904783b */ /* 0x000e220008004200 */
[----:B-1----:R-:W-:-:S02]  /*b8c0*/  IMAD.MOV.U32 R8, RZ, RZ, R22 ;  /* 0x000000ffff087224 */ /* 0x002fc400078e0016 */
[----:B------:R-:W-:-:S07]  /*b8d0*/  IMAD.MOV.U32 R9, RZ, RZ, R19 ;  /* 0x000000ffff097224 */ /* 0x000fce00078e0013 */
[----:B------:R-:W-:Y:S01]  /*b8e0*/  HMMA.16816.F32 R12, R12, R26, R8 ;  /* 0x0000001a0c0c723c */ /* 0x000fe20000001808 */
[----:B------:R-:W1:-:S15]  /*b8f0*/  LDSM.16.MT88.4 R24, [R25+UR4+0x3080] ;  /* 0x003080041918783b */ /* 0x000e5e0008004200 */
[----:B------:R-:W-:-:S08]  /*b900*/  NOP ;  /* 0x0000000000007918 */ /* 0x000fd00000000000 */
[----:B------:R-:W-:Y:S01]  /*b910*/  IMAD.MOV.U32 R19, RZ, RZ, R12 ;  /* 0x000000ffff137224 */ /* 0x000fe200078e000c */
[----:B0-----:R-:W-:Y:S04]  /*b920*/  STL.64 [R1+0x808], R6 ;  /* 0x0008080601007387 */ /* 0x001fe80000100a00 */
[----:B------:R-:W-:Y:S04]  /*b930*/  STL.64 [R1+0x800], R4 ;  /* 0x0008000401007387 */ /* 0x000fe80000100a00 */
[----:B------:R-:W-:Y:S04]  /*b940*/  STL [R1+0x8d8], R19 ;  /* 0x0008d81301007387 */ /* 0x000fe80000100800 */
[----:B----4-:R0:W-:Y:S01]  /*b950*/  STL.64 [R1+0x8d0], R16 ;  /* 0x0008d01001007387 */ /* 0x0101e20000100a00 */
[----:B------:R-:W-:-:S03]  /*b960*/  IMAD.MOV.U32 R12, RZ, RZ, R18 ;  /* 0x000000ffff0c7224 */ /* 0x000fc600078e0012 */
[----:B------:R-:W2:Y:S01]  /*b970*/  LDL.LU R8, [R1+0x60] ;  /* 0x0000600001087983 */ /* 0x000ea20000300800 */
[----:B------:R-:W-:-:S03]  /*b980*/  IMAD.MOV.U32 R22, RZ, RZ, R13 ;  /* 0x000000ffff167224 */ /* 0x000fc600078e000d */
[----:B------:R-:W2:Y:S01]  /*b990*/  LDL.LU R9, [R1+0x64] ;  /* 0x0000640001097983 */ /* 0x000ea20000300800 */
[----:B------:R-:W-:-:S03]  /*b9a0*/  IMAD.MOV.U32 R23, RZ, RZ, R14 ;  /* 0x000000ffff177224 */ /* 0x000fc600078e000e */
[----:B------:R-:W2:Y:S01]  /*b9b0*/  LDL.LU R10, [R1+0x68] ;  /* 0x00006800010a7983 */ /* 0x000ea20000300800 */
[----:B------:R-:W-:-:S03]  /*b9c0*/  IMAD.MOV.U32 R29, RZ, RZ, R15 ;  /* 0x000000ffff1d7224 */ /* 0x000fc600078e000f */
[----:B------:R-:W2:Y:S04]  /*b9d0*/  LDL.LU R11, [R1+0x6c] ;  /* 0x00006c00010b7983 */ /* 0x000ea80000300800 */
[----:B------:R-:W2:Y:S04]  /*b9e0*/  LDL.LU R18, [R1+0x8f4] ;  /* 0x0008f40001127983 */ /* 0x000ea80000300800 */
[----:B------:R-:W4:Y:S04]  /*b9f0*/  LDL.LU R13, [R1+0x24] ;  /* 0x00002400010d7983 */ /* 0x000f280000300800 */
[----:B------:R-:W3:Y:S04]  /*ba00*/  LDL.LU R14, [R1+0x28] ;  /* 0x00002800010e7983 */ /* 0x000ee80000300800 */
[----:B------:R-:W3:Y:S04]  /*ba10*/  LDL.LU R15, [R1+0x2c] ;  /* 0x00002c00010f7983 */ /* 0x000ee80000300800 */
[----:B0-----:R-:W2:Y:S04]  /*ba20*/  LDL.LU R16, [R1+0xe0] ;  /* 0x0000e00001107983 */ /* 0x001ea80000300800 */
[----:B------:R-:W2:Y:S04]  /*ba30*/  LDL.LU R17, [R1+0xe4] ;  /* 0x0000e40001117983 */ /* 0x000ea80000300800 */
[----:B------:R-:W2:Y:S04]  /*ba40*/  LDL.LU R19, [R1+0xec] ;  /* 0x0000ec0001137983 */ /* 0x000ea80000300800 */
[----:B---3--:R-:W-:Y:S04]  /*ba50*/  STL.64 [R1+0x878], R14 ;  /* 0x0008780e01007387 */ /* 0x008fe80000100a00 */
[----:B----4-:R0:W-:Y:S04]  /*ba60*/  STL.64 [R1+0x870], R12 ;  /* 0x0008700c01007387 */ /* 0x0101e80000100a00 */
[----:B0-----:R-:W3:Y:S04]  /*ba70*/  LDL.LU R12, [R1+0xa0] ;  /* 0x0000a000010c7983 */ /* 0x001ee80000300800 */
[----:B------:R-:W3:Y:S01]  /*ba80*/  LDL.LU R13, [R1+0xa4] ;  /* 0x0000a400010d7983 */ /* 0x000ee20000300800 */
[----:B------:R-:W-:-:S02]  /*ba90*/  IMAD.MOV.U32 R14, RZ, RZ, R21 ;  /* 0x000000ffff0e7224 */ /* 0x000fc400078e0015 */
[----:B------:R-:W-:Y:S01]  /*baa0*/  IMAD.MOV.U32 R15, RZ, RZ, R20 ;  /* 0x000000ffff0f7224 */ /* 0x000fe200078e0014 */
[----:B------:R-:W4:Y:S04]  /*bab0*/  LDL.LU R21, [R1+0x8f0] ;  /* 0x0008f00001157983 */ /* 0x000f280000300800 */
[----:B------:R-:W2:Y:S04]  /*bac0*/  LDL.LU R20, [R1+0x8ec] ;  /* 0x0008ec0001147983 */ /* 0x000ea80000300800 */
[----:B------:R-:W-:Y:S04]  /*bad0*/  STL.64 [R1+0x888], R14 ;  /* 0x0008880e01007387 */ /* 0x000fe80000100a00 */
[----:B---3--:R0:W-:Y:S04]  /*bae0*/  STL.64 [R1+0x880], R12 ;  /* 0x0008800c01007387 */ /* 0x0081e80000100a00 */
[----:B0-----:R-:W3:Y:S04]  /*baf0*/  LDL.LU R12, [R1+0x50] ;  /* 0x00005000010c7983 */ /* 0x001ee80000300800 */
[----:B------:R-:W3:Y:S04]  /*bb00*/  LDL.LU R13, [R1+0x54] ;  /* 0x00005400010d7983 */ /* 0x000ee80000300800 */
[----:B------:R-:W3:Y:S04]  /*bb10*/  LDL.LU R14, [R1+0x58] ;  /* 0x00005800010e7983 */ /* 0x000ee80000300800 */
[----:B------:R-:W3:Y:S01]  /*bb20*/  LDL.LU R15, [R1+0x5c] ;  /* 0x00005c00010f7983 */ /* 0x000ee20000300800 */
[----:B--2---:R-:W-:-:S02]  /*bb30*/  IMAD.MOV.U32 R5, RZ, RZ, R20 ;  /* 0x000000ffff057224 */ /* 0x004fc400078e0014 */
[----:B----4-:R-:W-:Y:S01]  /*bb40*/  IMAD.MOV.U32 R6, RZ, RZ, R21 ;  /* 0x000000ffff067224 */ /* 0x010fe200078e0015 */
[----:B---3--:R-:W-:Y:S04]  /*bb50*/  STL.64 [R1+0x8c8], R14 ;  /* 0x0008c80e01007387 */ /* 0x008fe80000100a00 */
[----:B------:R0:W-:Y:S04]  /*bb60*/  STL.64 [R1+0x8c0], R12 ;  /* 0x0008c00c01007387 */ /* 0x0001e80000100a00 */
[----:B0-----:R-:W2:Y:S04]  /*bb70*/  LDL.LU R12, [R1+0xc0] ;  /* 0x0000c000010c7983 */ /* 0x001ea80000300800 */
[----:B------:R-:W2:Y:S04]  /*bb80*/  LDL.LU R13, [R1+0xc4] ;  /* 0x0000c400010d7983 */ /* 0x000ea80000300800 */
[----:B------:R-:W2:Y:S04]  /*bb90*/  LDL.LU R14, [R1+0xc8] ;  /* 0x0000c800010e7983 */ /* 0x000ea80000300800 */
[----:B------:R-:W2:Y:S04]  /*bba0*/  LDL.LU R15, [R1+0xcc] ;  /* 0x0000cc00010f7983 */ /* 0x000ea80000300800 */
[----:B------:R-:W3:Y:S04]  /*bbb0*/  LDL.LU R4, [R1+0xb0] ;  /* 0x0000b00001047983 */ /* 0x000ee80000300800 */
[----:B------:R-:W4:Y:S04]  /*bbc0*/  LDL.LU R20, [R1+0x8e8] ;  /* 0x0008e80001147983 */ /* 0x000f280000300800 */
[----:B------:R-:W2:Y:S04]  /*bbd0*/  LDL.LU R21, [R1+0x8e4] ;  /* 0x0008e40001157983 */ /* 0x000ea80000300800 */
[----:B------:R-:W3:Y:S04]  /*bbe0*/  LDL.LU R7, [R1+0xbc] ;  /* 0x0000bc0001077983 */ /* 0x000ee80000300800 */
[----:B-1----:R-:W-:Y:S04]  /*bbf0*/  STL.64 [R1+0x7e8], R26 ;  /* 0x0007e81a01007387 */ /* 0x002fe80000100a00 */
[----:B------:R0:W-:Y:S04]  /*bc00*/  STL.64 [R1+0x7e0], R24 ;  /* 0x0007e01801007387 */ /* 0x0001e80000100a00 */
[----:B0-----:R-:W3:Y:S04]  /*bc10*/  LDL.LU R24, [R1+0x40] ;  /* 0x0000400001187983 */ /* 0x001ee80000300800 */
[----:B------:R-:W3:Y:S01]  /*bc20*/  LDL.LU R25, [R1+0x44] ;  /* 0x0000440001197983 */ /* 0x000ee20000300800 */
[----:B----4-:R-:W-:-:S03]  /*bc30*/  IMAD.MOV.U32 R26, RZ, RZ, R20 ;  /* 0x000000ffff1a7224 */ /* 0x010fc600078e0014 */
[----:B------:R-:W4:Y:S01]  /*bc40*/  LDL.LU R20, [R1+0x8e0] ;  /* 0x0008e00001147983 */ /* 0x000f220000300800 */
[----:B--2---:R-:W-:-:S03]  /*bc50*/  IMAD.MOV.U32 R27, RZ, RZ, R21 ;  /* 0x000000ffff1b7224 */ /* 0x004fc600078e0015 */
[----:B------:R-:W4:Y:S04]  /*bc60*/  LDL.LU R21, [R1+0x8dc] ;  /* 0x0008dc0001157983 */ /* 0x000f280000300800 */
[----:B------:R-:W-:Y:S04]  /*bc70*/  STL.64 [R1+0x898], R26 ;  /* 0x0008981a01007387 */ /* 0x000fe80000100a00 */
[----:B---3--:R0:W-:Y:S04]  /*bc80*/  STL.64 [R1+0x890], R24 ;  /* 0x0008901801007387 */ /* 0x0081e80000100a00 */
[----:B0-----:R-:W2:Y:S04]  /*bc90*/  LDL.LU R24, [R1+0x30] ;  /* 0x0000300001187983 */ /* 0x001ea80000300800 */
[----:B------:R-:W2:Y:S04]  /*bca0*/  LDL.LU R25, [R1+0x34] ;  /* 0x0000340001197983 */ /* 0x000ea80000300800 */
[----:B------:R-:W2:Y:S04]  /*bcb0*/  LDL.LU R26, [R1+0x38] ;  /* 0x00003800011a7983 */ /* 0x000ea80000300800 */
[----:B------:R-:W2:Y:S01]  /*bcc0*/  LDL.LU R27, [R1+0x3c] ;  /* 0x00003c00011b7983 */ /* 0x000ea20000300800 */
[----:B----4-:R-:W-:-:S15]  /*bcd0*/  HMMA.16816.F32 R16, R8, R20, R16 ;  /* 0x000000140810723c */ /* 0x010fde0000001810 */
[----:B------:R-:W-:-:S09]  /*bce0*/  NOP ;  /* 0x0000000000007918 */ /* 0x000fd20000000000 */
[----:B------:R-:W-:Y:S02]  /*bcf0*/  IMAD.MOV.U32 R28, RZ, RZ, R18 ;  /* 0x000000ffff1c7224 */ /* 0x000fe400078e0012 */
[----:B------:R-:W-:Y:S02]  /*bd00*/  IMAD.MOV.U32 R18, RZ, RZ, R19 ;  /* 0x000000ffff127224 */ /* 0x000fe400078e0013 */
[----:B------:R-:W-:Y:S01]  /*bd10*/  IMAD.MOV.U32 R2, RZ, RZ, R16 ;  /* 0x000000ffff027224 */ /* 0x000fe200078e0010 */
[----:B------:R-:W3:Y:S01]  /*bd20*/  LDL.LU R19, [R1+0x8d8] ;  /* 0x0008d80001137983 */ /* 0x000ee20000300800 */
[----:B------:R-:W-:-:S03]  /*bd30*/  IMAD.MOV.U32 R3, RZ, RZ, R17 ;  /* 0x000000ffff037224 */ /* 0x000fc600078e0011 */
[----:B------:R-:W4:Y:S02]  /*bd40*/  LDL.LU.64 R16, [R1+0x8d0] ;  /* 0x0008d00001107983 */ /* 0x000f240000300a00 */
[----:B----4-:R-:W-:Y:S02]  /*bd50*/  HMMA.16816.F32 R8, R8, R16, R12 ;  /* 0x000000100808723c */ /* 0x010fe4000000180c */
[----:B------:R-:W4:Y:S04]  /*bd60*/  LDL.LU.64 R14, [R1+0x8c8] ;  /* 0x0008c800010e7983 */ /* 0x000f280000300a00 */
[----:B------:R-:W4:-:S15]  /*bd70*/  LDL.LU.64 R12, [R1+0x8c0] ;  /* 0x0008c000010c7983 */ /* 0x000f1e0000300a00 */
[----:B------:R-:W-:-:S02]  /*bd80*/  NOP ;  /* 0x0000000000007918 */ /* 0x000fc40000000000 */
[----:B------:R-:W-:Y:S04]  /*bd90*/  STL.64 [R1+0x828], R10 ;  /* 0x0008280a01007387 */ /* 0x000fe80000100a00 */
[----:B------:R0:W-:Y:S02]  /*bda0*/  STL.64 [R1+0x820], R8 ;  /* 0x0008200801007387 */ /* 0x0001e40000100a00 */
[----:B0-----:R-:W-:Y:S02]  /*bdb0*/  IMAD.MOV.U32 R8, RZ, RZ, R2 ;  /* 0x000000ffff087224 */ /* 0x001fe400078e0002 */
[----:B------:R-:W2:Y:S01]  /*bdc0*/  LDL.LU R2, [R1+0x8b8] ;  /* 0x0008b80001027983 */ /* 0x000ea20000300800 */
[----:B------:R-:W-:Y:S02]  /*bdd0*/  IMAD.MOV.U32 R10, RZ, RZ, R28 ;  /* 0x000000ffff0a7224 */ /* 0x000fe400078e001c */
[----:B------:R-:W-:-:S02]  /*bde0*/  IMAD.MOV.U32 R11, RZ, RZ, R18 ;  /* 0x000000ffff0b7224 */ /* 0x000fc400078e0012 */
[----:B------:R-:W-:Y:S02]  /*bdf0*/  IMAD.MOV.U32 R9, RZ, RZ, R3 ;  /* 0x000000ffff097224 */ /* 0x000fe400078e0003 */
[----:B------:R-:W2:Y:S04]  /*be00*/  LDL.LU R3, [R1+0x8b4] ;  /* 0x0008b40001037983 */ /* 0x000ea80000300800 */
[----:B------:R-:W2:Y:S04]  /*be10*/  LDL.LU R28, [R1+0x8b0] ;  /* 0x0008b000011c7983 */ /* 0x000ea80000300800 */
[----:B------:R-:W2:Y:S04]  /*be20*/  LDL.LU R18, [R1+0x8ac] ;  /* 0x0008ac0001127983 */ /* 0x000ea80000300800 */
[----:B------:R0:W-:Y:S04]  /*be30*/  STL.64 [R1+0x848], R10 ;  /* 0x0008480a01007387 */ /* 0x0001e80000100a00 */
[----:B------:R3:W-:Y:S01]  /*be40*/  STL.64 [R1+0x840], R8 ;  /* 0x0008400801007387 */ /* 0x0007e20000100a00 */
[----:B0-----:R-:W-:-:S02]  /*be50*/  IMAD.MOV.U32 R10, RZ, RZ, R23 ;  /* 0x000000ffff0a7224 */ /* 0x001fc400078e0017 */
[----:B------:R-:W-:Y:S02]  /*be60*/  IMAD.MOV.U32 R11, RZ, RZ, R29 ;  /* 0x000000ffff0b7224 */ /* 0x000fe400078e001d */
[----:B---3--:R-:W-:Y:S02]  /*be70*/  IMAD.MOV.U32 R8, RZ, RZ, R19 ;  /* 0x000000ffff087224 */ /* 0x008fe400078e0013 */
[----:B------:R-:W-:Y:S01]  /*be80*/  IMAD.MOV.U32 R9, RZ, RZ, R22 ;  /* 0x000000ffff097224 */ /* 0x000fe200078e0016 */
[----:B------:R-:W3:Y:S04]  /*be90*/  LDL.LU R19, [R1+0x8a8] ;  /* 0x0008a80001137983 */ /* 0x000ee80000300800 */
[----:B------:R-:W3:Y:S04]  /*bea0*/  LDL.LU R22, [R1+0x8a4] ;  /* 0x0008a40001167983 */ /* 0x000ee80000300800 */
[----:B------:R-:W3:Y:S04]  /*beb0*/  LDL.LU R23, [R1+0x8a0] ;  /* 0x0008a00001177983 */ /* 0x000ee80000300800 */
[----:B------:R0:W-:Y:S04]  /*bec0*/  STL.64 [R1+0x858], R10 ;  /* 0x0008580a01007387 */ /* 0x0001e80000100a00 */
[----:B------:R-:W-:Y:S01]  /*bed0*/  STL.64 [R1+0x850], R8 ;  /* 0x0008500801007387 */ /* 0x000fe20000100a00 */
[C---:B----4-:R-:W-:Y:S06]  /*bee0*/  HMMA.16816.F32 R4, R12.reuse, R20, R4 ;  /* 0x000000140c04723c */ /* 0x050fec0000001804 */
[----:B--2---:R-:W-:Y:S01]  /*bef0*/  HMMA.16816.F32 R12, R12, R16, R24 ;  /* 0x000000100c0c723c */ /* 0x004fe20000001818 */
[----:B------:R-:W2:Y:S04]  /*bf00*/  LDL.LU.64 R26, [R1+0x898] ;  /* 0x00089800011a7983 */ /* 0x000ea80000300a00 */
[----:B------:R-:W2:-:S15]  /*bf10*/  LDL.LU.64 R24, [R1+0x890] ;  /* 0x0008900001187983 */ /* 0x000e9e0000300a00 */
[----:B------:R-:W-:-:S03]  /*bf20*/  NOP ;  /* 0x0000000000007918 */ /* 0x000fc60000000000 */
[----:B------:R-:W-:Y:S04]  /*bf30*/  STL.64 [R1+0x30], R12 ;  /* 0x0000300c01007387 */ /* 0x000fe80000100a00 */
[----:B------:R1:W-:Y:S01]  /*bf40*/  STL [R1+0x38], R14 ;  /* 0x0000380e01007387 */ /* 0x0003e20000100800 */
[----:B0-----:R-:W-:Y:S02]  /*bf50*/  IMAD.MOV.U32 R10, RZ, RZ, R2 ;  /* 0x000000ffff0a7224 */ /* 0x001fe400078e0002 */
[----:B------:R-:W-:Y:S02]  /*bf60*/  IMAD.MOV.U32 R2, RZ, RZ, R15 ;  /* 0x000000ffff027224 */ /* 0x000fe400078e000f */
[----:B-1----:R-:W2:Y:S04]  /*bf70*/  LDL.LU.64 R14, [R1+0x888] ;  /* 0x00088800010e7983 */ /* 0x002ea80000300a00 */
[----:B------:R-:W2:Y:S01]  /*bf80*/  LDL.LU.64 R12, [R1+0x880] ;  /* 0x00088000010c7983 */ /* 0x000ea20000300a00 */
[----:B------:R-:W-:-:S02]  /*bf90*/  IMAD.MOV.U32 R9, RZ, RZ, R3 ;  /* 0x000000ffff097224 */ /* 0x000fc400078e0003 */
[----:B------:R-:W-:Y:S02]  /*bfa0*/  IMAD.MOV.U32 R11, RZ, RZ, R0 ;  /* 0x000000ffff0b7224 */ /* 0x000fe400078e0000 */
[----:B------:R-:W-:Y:S01]  /*bfb0*/  IMAD.MOV.U32 R8, RZ, RZ, R28 ;  /* 0x000000ffff087224 */ /* 0x000fe200078e001c */
[----:B--2---:R-:W-:-:S15]  /*bfc0*/  HMMA.16816.F32 R12, R24, R20, R12 ;  /* 0x00000014180c723c */ /* 0x004fde000000180c */
[----:B------:R-:W-:-:S09]  /*bfd0*/  NOP ;  /* 0x0000000000007918 */ /* 0x000fd20000000000 */
[----:B------:R-:W-:Y:S02]  /*bfe0*/  IMAD.MOV.U32 R3, RZ, RZ, R14 ;  /* 0x000000ffff037224 */ /* 0x000fe400078e000e */
[----:B------:R-:W-:Y:S02]  /*bff0*/  IMAD.MOV.U32 R0, RZ, RZ, R15 ;  /* 0x000000ffff007224 */ /* 0x000fe400078e000f */
[----:B------:R-:W-:Y:S01]  /*c000*/  IMAD.MOV.U32 R29, RZ, RZ, R12 ;  /* 0x000000ffff1d7224 */ /* 0x000fe200078e000c */
[----:B------:R-:W2:Y:S01]  /*c010*/  LDL.LU.64 R14, [R1+0x878] ;  /* 0x00087800010e7983 */ /* 0x000ea20000300a00 */
[----:B------:R-:W-:-:S03]  /*c020*/  IMAD.MOV.U32 R28, RZ, RZ, R13 ;  /* 0x000000ffff1c7224 */ /* 0x000fc600078e000d */
[----:B------:R-:W2:Y:S02]  /*c030*/  LDL.LU.64 R12, [R1+0x870] ;  /* 0x00087000010c7983 */ /* 0x000ea40000300a00 */
[----:B--2---:R-:W-:Y:S02]  /*c040*/  HMMA.16816.F32 R24, R24, R16, R12 ;  /* 0x000000101818723c */ /* 0x004fe4000000180c */
[----:B------:R-:W2:Y:S04]  /*c050*/  LDL.LU.64 R14, [R1+0x868] ;  /* 0x00086800010e7983 */ /* 0x000ea80000300a00 */
[----:B------:R-:W2:-:S15]  /*c060*/  LDL.LU.64 R12, [R1+0x860] ;  /* 0x00086000010c7983 */ /* 0x000e9e0000300a00 */
[----:B------:R-:W-:-:S02]  /*c070*/  NOP ;  /* 0x0000000000007918 */ /* 0x000fc40000000000 */
[----:B------:R-:W-:Y:S04]  /*c080*/  STL.64 [R1+0x7f8], R26 ;  /* 0x0007f81a01007387 */ /* 0x000fe80000100a00 */
[----:B------:R0:W-:Y:S02]  /*c090*/  STL.64 [R1+0x7f0], R24 ;  /* 0x0007f01801007387 */ /* 0x0001e40000100a00 */
[----:B0-----:R-:W-:Y:S02]  /*c0a0*/  IMAD.MOV.U32 R24, RZ, RZ, R29 ;  /* 0x000000ffff187224 */ /* 0x001fe400078e001d */
        /* <DEDUP_REMOVED lines=8> */
[----:B------:R-:W2:Y:S01]  /*c130*/  LDL.LU.64 R8, [R1+0x850] ;  /* 0x0008500001087983 */ /* 0x000ea20000300a00 */
[----:B------:R-:W-:Y:S02]  /*c140*/  IMAD.MOV.U32 R26, RZ, RZ, R3 ;  /* 0x000000ffff1a7224 */ /* 0x000fe400078e0003 */
[----:B------:R-:W-:Y:S01]  /*c150*/  IMAD.MOV.U32 R27, RZ, RZ, R0 ;  /* 0x000000ffff1b7224 */ /* 0x000fe200078e0000 */
[----:B--2---:R-:W-:Y:S01]  /*c160*/  HMMA.16816.F32 R12, R12, R16, R8 ;  /* 0x000000100c0c723c */ /* 0x004fe20000001808 */
[----:B------:R-:W3:Y:S04]  /*c170*/  LDL.LU.64 R10, [R1+0x848] ;  /* 0x00084800010a7983 */ /* 0x000ee80000300a00 */
[----:B------:R-:W3:-:S15]  /*c180*/  LDL.LU.64 R8, [R1+0x840] ;  /* 0x0008400001087983 */ /* 0x000ede0000300a00 */
[----:B------:R-:W-:-:S03]  /*c190*/  NOP ;  /* 0x0000000000007918 */ /* 0x000fc60000000000 */
[----:B------:R-:W-:Y:S01]  /*c1a0*/  STL [R1+0x4], R13 ;  /* 0x0000040d01007387 */ /* 0x000fe20000100800 */
[----:B------:R-:W-:Y:S02]  /*c1b0*/  IMAD.MOV.U32 R3, RZ, RZ, R15 ;  /* 0x000000ffff037224 */ /* 0x000fe400078e000f */
[----:B------:R-:W-:Y:S01]  /*c1c0*/  IMAD.MOV.U32 R0, RZ, RZ, R12 ;  /* 0x000000ffff007224 */ /* 0x000fe200078e000c */
[----:B------:R0:W-:Y:S04]  /*c1d0*/  STL [R1+0x8], R14 ;  /* 0x0000080e01007387 */ /* 0x0001e80000100800 */
[----:B0-----:R-:W3:Y:S04]  /*c1e0*/  LDL.LU.64 R14, [R1+0x838] ;  /* 0x00083800010e7983 */ /* 0x001ee80000300a00 */
[----:B------:R-:W3:Y:S02]  /*c1f0*/  LDL.LU.64 R12, [R1+0x830] ;  /* 0x00083000010c7983 */ /* 0x000ee40000300a00 */
[----:B---3--:R-:W-:-:S15]  /*c200*/  HMMA.16816.F32 R8, R12, R22, R8 ;  /* 0x000000160c08723c */ /* 0x008fde0000001808 */
[----:B------:R-:W-:-:S08]  /*c210*/  NOP ;  /* 0x0000000000007918 */ /* 0x000fd00000000000 */
[----:B------:R-:W-:Y:S01]  /*c220*/  STL.64 [R1+0xb0], R8 ;  /* 0x0000b00801007387 */ /* 0x000fe20000100a00 */
[----:B------:R-:W-:Y:S02]  /*c230*/  IMAD.MOV.U32 R17, RZ, RZ, R10 ;  /* 0x000000ffff117224 */ /* 0x000fe400078e000a */
[----:B------:R-:W-:Y:S01]  /*c240*/  IMAD.MOV.U32 R16, RZ, RZ, R8 ;  /* 0x000000ffff107224 */ /* 0x000fe200078e0008 */
[----:B------:R0:W-:Y:S04]  /*c250*/  STL.64 [R1+0xb8], R10 ;  /* 0x0000b80a01007387 */ /* 0x0001e80000100a00 */
        /* <DEDUP_REMOVED lines=8> */
[----:B------:R0:W-:Y:S04]  /*c2e0*/  STL.64 [R1+0xa0], R12 ;  /* 0x0000a00c01007387 */ /* 0x0001e80000100a00 */
[----:B------:R1:W-:Y:S04]  /*c2f0*/  STL.64 [R1+0xa8], R14 ;  /* 0x0000a80e01007387 */ /* 0x0003e80000100a00 */
[----:B0-----:R-:W3:Y:S04]  /*c300*/  LDL.LU R12, [R1+0x30] ;  /* 0x00003000010c7983 */ /* 0x001ee80000300800 */
[----:B------:R-:W3:Y:S04]  /*c310*/  LDL.LU R13, [R1+0x34] ;  /* 0x00003400010d7983 */ /* 0x000ee80000300800 */
[----:B-1----:R-:W3:Y:S01]  /*c320*/  LDL.LU R14, [R1+0x38] ;  /* 0x00003800010e7983 */ /* 0x002ee20000300800 */
[----:B--2---:R-:W-:-:S15]  /*c330*/  HMMA.16816.F32 R4, R8, R22, R4 ;  /* 0x000000160804723c */ /* 0x004fde0000001804 */
[----:B------:R-:W-:-:S08]  /*c340*/  NOP ;  /* 0x0000000000007918 */ /* 0x000fd00000000000 */
[----:B------:R-:W-:Y:S04]  /*c350*/  STL.64 [R1+0x80], R4 ;  /* 0x0000800401007387 */ /* 0x000fe80000100a00 */
[----:B------:R0:W-:Y:S04]  /*c360*/  STL.64 [R1+0x88], R6 ;  /* 0x0000880601007387 */ /* 0x0001e80000100a00 */
[----:B0-----:R-:W2:Y:S04]  /*c370*/  LDL.LU.64 R6, [R1+0x808] ;  /* 0x0008080001067983 */ /* 0x001ea80000300a00 */
[----:B------:R-:W2:Y:S01]  /*c380*/  LDL.LU.64 R4, [R1+0x800] ;  /* 0x0008000001047983 */ /* 0x000ea20000300a00 */
[----:B------:R-:W-:-:S07]  /*c390*/  IMAD.MOV.U32 R15, RZ, RZ, R2 ;  /* 0x000000ffff0f7224 */ /* 0x000fce00078e0002 */
[----:B---3--:R-:W-:Y:S01]  /*c3a0*/  HMMA.16816.F32 R12, R8, R18, R12 ;  /* 0x00000012080c723c */ /* 0x008fe2000000180c */
[----:B------:R-:W3:Y:S01]  /*c3b0*/  LDL.LU R9, [R1+0x258] ;  /* 0x0002580001097983 */ /* 0x000ee20000300800 */
[----:B------:R-:W0:-:S15]  /*c3c0*/  LDC R8, c[0x0][0x230] ;  /* 0x00008c00ff087b82 */ /* 0x000e1e0000000800 */
[----:B------:R-:W-:-:S06]  /*c3d0*/  NOP ;  /* 0x0000000000007918 */ /* 0x000fcc0000000000 */
[----:B------:R-:W-:Y:S04]  /*c3e0*/  STL.64 [R1+0x60], R12 ;  /* 0x0000600c01007387 */ /* 0x000fe80000100a00 */
[----:B------:R1:W-:Y:S01]  /*c3f0*/  STL.64 [R1+0x68], R14 ;  /* 0x0000680e01007387 */ /* 0x0003e20000100a00 */
[----:B--2---:R-:W-:-:S15]  /*c400*/  HMMA.16816.F32 R24, R4, R22, R24 ;  /* 0x000000160418723c */ /* 0x004fde0000001818 */
[----:B------:R-:W-:-:S08]  /*c410*/  NOP ;  /* 0x0000000000007918 */ /* 0x000fd00000000000 */
[----:B------:R-:W-:Y:S01]  /*c420*/  STL.64 [R1+0x90], R24 ;  /* 0x0000901801007387 */ /* 0x000fe20000100a00 */
[----:B-1----:R-:W-:Y:S02]  /*c430*/  IMAD.MOV.U32 R15, RZ, RZ, R27 ;  /* 0x000000ffff0f7224 */ /* 0x002fe400078e001b */
[----:B------:R-:W-:Y:S01]  /*c440*/  IMAD.MOV.U32 R14, RZ, RZ, R25 ;  /* 0x000000ffff0e7224 */ /* 0x000fe200078e0019 */
[----:B------:R1:W-:Y:S04]  /*c450*/  STL.64 [R1+0x98], R26 ;  /* 0x0000981a01007387 */ /* 0x0003e80000100a00 */
[----:B-1----:R-:W2:Y:S04]  /*c460*/  LDL.LU.64 R26, [R1+0x7f8] ;  /* 0x0007f800011a7983 */ /* 0x002ea80000300a00 */
[----:B------:R-:W2:Y:S04]  /*c470*/  LDL.LU.64 R24, [R1+0x7f0] ;  /* 0x0007f00001187983 */ /* 0x000ea80000300a00 */
[----:B------:R-:W4:Y:S04]  /*c480*/  LDL.LU R12, [R1+0x61c] ;  /* 0x00061c00010c7983 */ /* 0x000f280000300800 */
[----:B------:R-:W4:Y:S04]  /*c490*/  LDL.LU R13, [R1+0x614] ;  /* 0x00061400010d7983 */ /* 0x000f280000300800 */
[----:B------:R-:W4:Y:S04]  /*c4a0*/  LDL.LU R17, [R1+0x60c] ;  /* 0x00060c0001117983 */ /* 0x000f280000300800 */
[----:B------:R-:W4:Y:S04]  /*c4b0*/  LDL.LU R16, [R1+0x604] ;  /* 0x0006040001107983 */ /* 0x000f280000300800 */
[----:B------:R-:W4:Y:S04]  /*c4c0*/  LDL.LU R2, [R1+0x5fc] ;  /* 0x0005fc0001027983 */ /* 0x000f280000300800 */
[----:B------:R-:W-:Y:S04]  /*c4d0*/  STL [R1+0x710], R14 ;  /* 0x0007100e01007387 */ /* 0x000fe80000100800 */
[----:B------:R1:W-:Y:S04]  /*c4e0*/  STL [R1+0x70c], R15 ;  /* 0x00070c0f01007387 */ /* 0x0003e80000100800 */
[----:B-1----:R-:W3:Y:S01]  /*c4f0*/  LDL.LU.64 R14, [R1+0xf0] ;  /* 0x0000f000010e7983 */ /* 0x002ee20000300a00 */
[----:B--2---:R-:W-:-:S15]  /*c500*/  HMMA.16816.F32 R24, R4, R18, R24 ;  /* 0x000000120418723c */ /* 0x004fde0000001818 */
[----:B------:R-:W-:-:S08]  /*c510*/  NOP ;  /* 0x0000000000007918 */ /* 0x000fd00000000000 */
[----:B------:R-:W-:Y:S01]  /*c520*/  STL.64 [R1+0x40], R24 ;  /* 0x0000401801007387 */ /* 0x000fe20000100a00 */
[----:B------:R-:W-:Y:S02]  /*c530*/  IMAD.MOV.U32 R7, RZ, RZ, R27 ;  /* 0x000000ffff077224 */ /* 0x000fe400078e001b */
[----:B------:R-:W-:Y:S01]  /*c540*/  IMAD.MOV.U32 R11, RZ, RZ, R26 ;  /* 0x000000ffff0b7224 */ /* 0x000fe200078e001a */
[----:B------:R1:W-:Y:S01]  /*c550*/  STL.64 [R1+0x48], R26 ;  /* 0x0000481a01007387 */ /* 0x0003e20000100a00 */
[----:B------:R-:W-:-:S03]  /*c560*/  IMAD.MOV.U32 R10, RZ, RZ, R24 ;  /* 0x000000ffff0a7224 */ /* 0x000fc600078e0018 */
[----:B-1----:R-:W2:Y:S04]  /*c570*/  LDL.LU.64 R26, [R1+0x7e8] ;  /* 0x0007e800011a7983 */ /* 0x002ea80000300a00 */
[----:B------:R-:W2:Y:S01]  /*c580*/  LDL.LU.64 R24, [R1+0x7e0] ;  /* 0x0007e00001187983 */ /* 0x000ea20000300a00 */
[----:B------:R-:W-:-:S03]  /*c590*/  IMAD.MOV.U32 R4, RZ, RZ, R28 ;  /* 0x000000ffff047224 */ /* 0x000fc600078e001c */
[----:B------:R1:W-:Y:S01]  /*c5a0*/  STL [R1+0x71c], R10 ;  /* 0x00071c0a01007387 */ /* 0x0003e20000100800 */
[----:B------:R-:W-:-:S03]  /*c5b0*/  IMAD.MOV.U32 R5, RZ, RZ, R29 ;  /* 0x000000ffff057224 */ /* 0x000fc600078e001d */
[----:B------:R-:W-:Y:S01]  /*c5c0*/  STL [R1+0x718], R11 ;  /* 0x0007180b01007387 */ /* 0x000fe20000100800 */
[----:B------:R-:W-:-:S03]  /*c5d0*/  IMAD.MOV.U32 R6, RZ, RZ, R21 ;  /* 0x000000ffff067224 */ /* 0x000fc600078e0015 */
[----:B------:R0:W-:Y:S01]  /*c5e0*/  STL [R1+0x714], R7 ;  /* 0x0007140701007387 */ /* 0x0001e20000100800 */
[----:B-1----:R-:W1:Y:S03]  /*c5f0*/  LDC R10, c[0x0][0x238] ;  /* 0x00008e00ff0a7b82 */ /* 0x002e660000000800 */
[----:B------:R-:W4:Y:S04]  /*c600*/  LDL.LU R28, [R1+0x7d8] ;  /* 0x0007d800011c7983 */ /* 0x000f280000300800 */
[----:B------:R-:W4:Y:S01]  /*c610*/  LDL.LU R29, [R1+0x7d4] ;  /* 0x0007d400011d7983 */ /* 0x000f220000300800 */
[----:B0-----:R-:W-:-:S07]  /*c620*/  IMAD.MOV.U32 R7, RZ, RZ, R20 ;  /* 0x000000ffff077224 */ /* 0x001fce00078e0014 */
[----:B--2---:R-:W-:-:S15]  /*c630*/  HMMA.16816.F32 R20, R24, R22, R4 ;  /* 0x000000161814723c */ /* 0x004fde0000001804 */
[----:B------:R-:W-:-:S08]  /*c640*/  NOP ;  /* 0x0000000000007918 */ /* 0x000fd00000000000 */
[----:B------:R0:W-:Y:S04]  /*c650*/  STL [R1+0x72c], R20 ;  /* 0x00072c1401007387 */ /* 0x0001e80000100800 */
[----:B------:R2:W-:Y:S04]  /*c660*/  STL [R1+0x728], R21 ;  /* 0x0007281501007387 */ /* 0x0005e80000100800 */
[----:B------:R3:W-:Y:S01]  /*c670*/  STL [R1+0x724], R22 ;  /* 0x0007241601007387 */ /* 0x0007e20000100800 */
[----:B0-----:R-:W-:-:S03]  /*c680*/  IMAD.MOV.U32 R20, RZ, RZ, R0 ;  /* 0x000000ffff147224 */ /* 0x001fc600078e0000 */
[----:B------:R0:W-:Y:S04]  /*c690*/  STL [R1+0x720], R23 ;  /* 0x0007201701007387 */ /* 0x0001e80000100800 */
[----:B------:R-:W4:Y:S04]  /*c6a0*/  LDL.LU R0, [R1+0x7d0] ;  /* 0x0007d00001007983 */ /* 0x000f280000300800 */
[----:B--2---:R-:W2:Y:S04]  /*c6b0*/  LDL.LU R21, [R1+0x4] ;  /* 0x0000040001157983 */ /* 0x004ea80000300800 */
[----:B---3--:R-:W2:Y:S01]  /*c6c0*/  LDL.LU R22, [R1+0x8] ;  /* 0x0000080001167983 */ /* 0x008ea20000300800 */
[----:B0-----:R-:W-:-:S02]  /*c6d0*/  IMAD.MOV.U32 R23, RZ, RZ, R3 ;  /* 0x000000ffff177224 */ /* 0x001fc400078e0003 */
[----:B-1----:R-:W-:-:S04]  /*c6e0*/  IMAD.SHL.U32 R10, R10, 0x40, RZ ;  /* 0x000000400a0a7824 */ /* 0x002fc800078e00ff */
[----:B------:R-:W-:Y:S02]  /*c6f0*/  IMAD.SHL.U32 R10, R10, 0x2, RZ ;  /* 0x000000020a0a7824 */ /* 0x000fe400078e00ff */
[----:B------:R-:W-:-:S03]  /*c700*/  VIADD R8, R8, 0x3f ;  /* 0x0000003f08087836 */ /* 0x000fc60000000000 */
[-C--:B------:R-:W-:Y:S02]  /*c710*/  IADD3 R3, P0, R14, R10.reuse, RZ ;  /* 0x0000000a0e037210 */ /* 0x080fe40007f1e0ff */
[-C--:B----4-:R-:W-:Y:S01]  /*c720*/  IADD3 R6, P1, R28, R10.reuse, RZ ;  /* 0x0000000a1c067210 */ /* 0x090fe20007f3e0ff */
[----:B------:R-:W-:Y:S01]  /*c730*/  VIADD R9, R9, 0x1 ;  /* 0x0000000109097836 */ /* 0x000fe20000000000 */
[----:B------:R-:W-:Y:S01]  /*c740*/  SHF.R.S32.HI R7, RZ, 0x1f, R8 ;  /* 0x0000001fff077819 */ /* 0x000fe20000011408 */
[----:B------:R-:W-:Y:S01]  /*c750*/  STL [R1+0x730], R3 ;  /* 0x0007300301007387 */ /* 0x000fe20000100800 */
[----:B------:R-:W-:Y:S02]  /*c760*/  IADD3 R12, P5, R12, R10, RZ ;  /* 0x0000000a0c0c7210 */ /* 0x000fe40007fbe0ff */
[----:B------:R-:W-:Y:S01]  /*c770*/  LEA.HI R7, R7, R8, RZ, 0x6 ;  /* 0x0000000807077211 */ /* 0x000fe200078f30ff */
[----:B------:R-:W-:Y:S01]  /*c780*/  STL [R1+0x734], R6 ;  /* 0x0007340601007387 */ /* 0x000fe20000100800 */
[----:B------:R-:W-:Y:S01]  /*c790*/  IADD3 R13, P6, R13, R10, RZ ;  /* 0x0000000a0d0d7210 */ /* 0x000fe20007fde0ff */
[----:B--2---:R-:W-:Y:S01]  /*c7a0*/  HMMA.16816.F32 R20, R24, R18, R20 ;  /* 0x000000121814723c */ /* 0x004fe20000001814 */
[----:B------:R-:W-:-:S02]  /*c7b0*/  IMAD.X R4, R15, 0x1, R0, P0 ;  /* 0x000000010f047824 */ /* 0x000fc400000e0600 */
[----:B------:R-:W-:-:S03]  /*c7c0*/  IMAD.X R5, R29, 0x1, R0, P1 ;  /* 0x000000011d057824 */ /* 0x000fc600008e0600 */
[----:B------:R-:W-:Y:S04]  /*c7d0*/  STL [R1+0x738], R4 ;  /* 0x0007380401007387 */ /* 0x000fe80000100800 */
[----:B------:R-:W-:Y:S01]  /*c7e0*/  STL [R1+0x258], R9 ;  /* 0x0002580901007387 */ /* 0x000fe20000100800 */
[----:B------:R-:W-:-:S03]  /*c7f0*/  IADD3 R17, P1, R17, R10, RZ ;  /* 0x0000000a11117210 */ /* 0x000fc60007f3e0ff */
[----:B------:R0:W-:Y:S04]  /*c800*/  STL [R1+0x7cc], R0 ;  /* 0x0007cc0001007387 */ /* 0x0001e80000100800 */
[----:B------:R-:W-:Y:S06]  /*c810*/  STL [R1+0x73c], R5 ;  /* 0x00073c0501007387 */ /* 0x000fec0000100800 */
[----:B------:R-:W-:Y:S01]  /*c820*/  IMAD.MOV.U32 R8, RZ, RZ, R23 ;  /* 0x000000ffff087224 */ /* 0x000fe200078e0017 */
[----:B------:R-:W-:Y:S04]  /*c830*/  STL.64 [R1+0xd0], R20 ;  /* 0x0000d01401007387 */ /* 0x000fe80000100a00 */
[----:B------:R-:W-:Y:S04]  /*c840*/  STL.64 [R1+0xd8], R22 ;  /* 0x0000d81601007387 */ /* 0x000fe80000100a00 */
[----:B------:R1:W-:Y:S04]  /*c850*/  STL [R1+0x740], R8 ;  /* 0x0007400801007387 */ /* 0x0003e80000100800 */
[----:B------:R-:W-:Y:S04]  /*c860*/  STL [R1+0x61c], R12 ;  /* 0x00061c0c01007387 */ /* 0x000fe80000100800 */
[----:B------:R-:W-:Y:S04]  /*c870*/  STL [R1+0x614], R13 ;  /* 0x0006140d01007387 */ /* 0x000fe80000100800 */
[----:B0-----:R-:W2:Y:S04]  /*c880*/  LDL.LU R0, [R1+0x5f4] ;  /* 0x0005f40001007983 */ /* 0x001ea80000300800 */
[----:B------:R-:W-:Y:S04]  /*c890*/  STL [R1+0x60c], R17 ;  /* 0x00060c1101007387 */ /* 0x000fe80000100800 */
[----:B-1----:R-:W3:Y:S01]  /*c8a0*/  LDL.LU R8, [R1+0x5e4] ;  /* 0x0005e40001087983 */ /* 0x002ee20000300800 */
[----:B------:R-:W-:-:S02]  /*c8b0*/  IADD3 R16, P2, R16, R10, RZ ;  /* 0x0000000a10107210 */ /* 0x000fc40007f5e0ff */
[----:B------:R-:W-:-:S03]  /*c8c0*/  IADD3 R2, P3, R2, R10, RZ ;  /* 0x0000000a02027210 */ /* 0x000fc60007f7e0ff */
[----:B------:R-:W-:Y:S04]  /*c8d0*/  STL [R1+0x604], R16 ;  /* 0x0006041001007387 */ /* 0x000fe80000100800 */
[----:B---3--:R0:W-:Y:S04]  /*c8e0*/  STL [R1+0x7c0], R8 ;  /* 0x0007c00801007387 */ /* 0x0081e80000100800 */
[----:B------:R-:W-:Y:S04]  /*c8f0*/  STL [R1+0x5fc], R2 ;  /* 0x0005fc0201007387 */ /* 0x000fe80000100800 */
[----:B0-----:R-:W3:Y:S04]  /*c900*/  LDL.LU R8, [R1+0x610] ;  /* 0x0006100001087983 */ /* 0x001ee80000300800 */
[----:B---3--:R0:W-:Y:S04]  /*c910*/  STL [R1+0x7c4], R8 ;  /* 0x0007c40801007387 */ /* 0x0081e80000100800 */
[----:B0-----:R-:W3:Y:S01]  /*c920*/  LDL.LU R8, [R1+0x5ec] ;  /* 0x0005ec0001087983 */ /* 0x001ee20000300800 */
[----:B------:R-:W-:-:S04]  /*c930*/  SHF.R.S32.HI R7, RZ, 0x6, R7 ;  /* 0x00000006ff077819 */ /* 0x000fc80000011407 */
[----:B------:R-:W-:Y:S02]  /*c940*/  ISETP.NE.U32.AND P0, PT, R9, R7, PT ;  /* 0x000000070900720c */ /* 0x000fe40003f05070 */
[----:B--2---:R-:W-:Y:S01]  /*c950*/  IADD3 R0, P4, R0, R10, RZ ;  /* 0x0000000a00007210 */ /* 0x004fe20007f9e0ff */
[----:B---3--:R0:W-:Y:S04]  /*c960*/  STL [R1+0x7c8], R8 ;  /* 0x0007c80801007387 */ /* 0x0081e80000100800 */
[----:B0-----:R-:W2:Y:S04]  /*c970*/  LDL.LU R8, [R1+0x618] ;  /* 0x0006180001087983 */ /* 0x001ea80000300800 */
[----:B------:R-:W3:Y:S04]  /*c980*/  LDL.LU R24, [R1+0x608] ;  /* 0x0006080001187983 */ /* 0x000ee80000300800 */
        /* <DEDUP_REMOVED lines=25> */
[----:B------:R0:W-:Y:S04]  /*cb20*/  STL [R1+0x5f4], R0 ;  /* 0x0005f40001007387 */ /* 0x0001e80000100800 */
[----:B0-----:R-:W2:Y:S02]  /*cb30*/  LDL.LU R0, [R1+0x7cc] ;  /* 0x0007cc0001007983 */ /* 0x001ea40000300800 */
[----:B--2---:R-:W-:-:S05]  /*cb40*/  IMAD.X R8, R8, 0x1, R0, P5 ;  /* 0x0000000108087824 */ /* 0x004fca00028e0600 */
[----:B------:R0:W-:Y:S04]  /*cb50*/  STL [R1+0x618], R8 ;  /* 0x0006180801007387 */ /* 0x0001e80000100800 */
[----:B0-----:R-:W2:Y:S02]  /*cb60*/  LDL.LU R8, [R1+0x7c8] ;  /* 0x0007c80001087983 */ /* 0x001ea40000300800 */
[----:B--2---:R-:W-:-:S05]  /*cb70*/  IADD3 R8, P5, R8, R10, RZ ;  /* 0x0000000a08087210 */ /* 0x004fca0007fbe0ff */
[----:B------:R0:W-:Y:S04]  /*cb80*/  STL [R1+0x5ec], R8 ;  /* 0x0005ec0801007387 */ /* 0x0001e80000100800 */
[----:B0-----:R-:W2:Y:S02]  /*cb90*/  LDL.LU R8, [R1+0x7c4] ;  /* 0x0007c40001087983 */ /* 0x001ea40000300800 */
[----:B--2---:R-:W-:-:S05]  /*cba0*/  IMAD.X R8, R8, 0x1, R0, P6 ;  /* 0x0000000108087824 */ /* 0x004fca00030e0600 */
[----:B------:R0:W-:Y:S04]  /*cbb0*/  STL [R1+0x610], R8 ;  /* 0x0006100801007387 */ /* 0x0001e80000100800 */
[----:B0-----:R-:W2:Y:S01]  /*cbc0*/  LDL.LU R8, [R1+0x7c0] ;  /* 0x0007c00001087983 */ /* 0x001ea20000300800 */
[--C-:B---3--:R-:W-:Y:S01]  /*cbd0*/  IMAD.X R24, R24, 0x1, R0.reuse, P1 ;  /* 0x0000000118187824 */ /* 0x108fe200008e0600 */
[-C--:B----4-:R-:W-:Y:S01]  /*cbe0*/  IADD3 R25, P1, R25, R10.reuse, RZ ;  /* 0x0000000a19197210 */ /* 0x090fe20007f3e0ff */
[--C-:B------:R-:W-:Y:S01]  /*cbf0*/  IMAD.X R26, R26, 0x1, R0.reuse, P2 ;  /* 0x000000011a1a7824 */ /* 0x100fe200010e0600 */
[-C--:B------:R-:W-:Y:S01]  /*cc00*/  IADD3 R27, P2, R27, R10.reuse, RZ ;  /* 0x0000000a1b1b7210 */ /* 0x080fe20007f5e0ff */
        /* <DEDUP_REMOVED lines=16> */
[----:B------:R-:W-:Y:S01]  /*cd10*/  IMAD.X R16, R16, 0x1, R0, P1 ;  /* 0x0000000110107824 */ /* 0x000fe200008e0600 */
[----:B------:R-:W-:-:S02]  /*cd20*/  IADD3 R2, P1, R2, R10, RZ ;  /* 0x0000000a02027210 */ /* 0x000fc40007f3e0ff */
[----:B--2---:R-:W-:-:S05]  /*cd30*/  IADD3 R8, P6, R8, R10, RZ ;  /* 0x0000000a08087210 */ /* 0x004fca0007fde0ff */
[----:B------:R-:W-:Y:S04]  /*cd40*/  STL [R1+0x5e4], R8 ;  /* 0x0005e40801007387 */ /* 0x000fe80000100800 */
[----:B------:R-:W-:Y:S04]  /*cd50*/  STL [R1+0x608], R24 ;  /* 0x0006081801007387 */ /* 0x000fe80000100800 */
[----:B------:R-:W-:Y:S01]  /*cd60*/  STL [R1+0x5dc], R25 ;  /* 0x0005dc1901007387 */ /* 0x000fe20000100800 */
[----:B------:R-:W-:-:S03]  /*cd70*/  IMAD.X R6, R6, 0x1, R0, P6 ;  /* 0x0000000106067824 */ /* 0x000fc600030e0600 */
[----:B------:R-:W-:Y:S01]  /*cd80*/  STL [R1+0x600], R26 ;  /* 0x0006001a01007387 */ /* 0x000fe20000100800 */
[----:B------:R-:W-:-:S03]  /*cd90*/  IADD3 R3, P6, R3, R10, RZ ;  /* 0x0000000a03037210 */ /* 0x000fc60007fde0ff */
        /* <DEDUP_REMOVED lines=11> */
[----:B------:R-:W-:-:S03]  /*ce50*/  IMAD.X R13, R13, 0x1, R0, P6 ;  /* 0x000000010d0d7824 */ /* 0x000fc600030e0600 */
[----:B------:R-:W-:Y:S04]  /*ce60*/  STL [R1+0x5d0], R21 ;  /* 0x0005d01501007387 */ /* 0x000fe80000100800 */
        /* <DEDUP_REMOVED lines=9> */
[----:B------:R0:W-:Y:S04]  /*cf00*/  STL [R1+0x7bc], R10 ;  /* 0x0007bc0a01007387 */ /* 0x0001e80000100800 */
[----:B------:R-:W-:Y:S04]  /*cf10*/  STL [R1+0x584], R17 ;  /* 0x0005841101007387 */ /* 0x000fe80000100800 */
[----:B0-----:R-:W2:Y:S04]  /*cf20*/  LDL.LU R10, [R1+0x5a0] ;  /* 0x0005a000010a7983 */ /* 0x001ea80000300800 */
[----:B------:R-:W-:Y:S04]  /*cf30*/  STL [R1+0x5a8], R16 ;  /* 0x0005a81001007387 */ /* 0x000fe80000100800 */
[----:B------:R-:W3:Y:S04]  /*cf40*/  LDL.LU R8, [R1+0x590] ;  /* 0x0005900001087983 */ /* 0x000ee80000300800 */
[----:B------:R-:W-:Y:S04]  /*cf50*/  STL [R1+0x57c], R2 ;  /* 0x00057c0201007387 */ /* 0x000fe80000100800 */
[----:B---3--:R0:W-:Y:S04]  /*cf60*/  STL [R1+0x7b0], R8 ;  /* 0x0007b00801007387 */ /* 0x0081e80000100800 */
[----:B0-----:R-:W3:Y:S04]  /*cf70*/  LDL.LU R8, [R1+0x56c] ;  /* 0x00056c0001087983 */ /* 0x001ee80000300800 */
[----:B---3--:R0:W-:Y:S04]  /*cf80*/  STL [R1+0x7b4], R8 ;  /* 0x0007b40801007387 */ /* 0x0081e80000100800 */
[----:B0-----:R-:W3:Y:S01]  /*cf90*/  LDL.LU R8, [R1+0x598] ;  /* 0x0005980001087983 */ /* 0x001ee20000300800 */
[----:B--2---:R-:W-:-:S03]  /*cfa0*/  IMAD.X R10, R10, 0x1, R0, P2 ;  /* 0x000000010a0a7824 */ /* 0x004fc600010e0600 */
[----:B---3--:R0:W-:Y:S04]  /*cfb0*/  STL [R1+0x7b8], R8 ;  /* 0x0007b80801007387 */ /* 0x0081e80000100800 */
[----:B0-----:R-:W2:Y:S04]  /*cfc0*/  LDL.LU R8, [R1+0x574] ;  /* 0x0005740001087983 */ /* 0x001ea80000300800 */
[----:B------:R-:W3:Y:S04]  /*cfd0*/  LDL.LU R24, [R1+0x564] ;  /* 0x0005640001187983 */ /* 0x000ee80000300800 */
[----:B------:R-:W4:Y:S04]  /*cfe0*/  LDL.LU R25, [R1+0x588] ;  /* 0x0005880001197983 */ /* 0x000f280000300800 */
[----:B------:R-:W3:Y:S04]  /*cff0*/  LDL.LU R26, [R1+0x55c] ;  /* 0x00055c00011a7983 */ /* 0x000ee80000300800 */
        /* <DEDUP_REMOVED lines=23> */
[----:B------:R0:W-:Y:S04]  /*d170*/  STL [R1+0x5a0], R10 ;  /* 0x0005a00a01007387 */ /* 0x0001e80000100800 */
[----:B0-----:R-:W2:Y:S02]  /*d180*/  LDL.LU R10, [R1+0x7bc] ;  /* 0x0007bc00010a7983 */ /* 0x001ea40000300800 */
[----:B--2---:R-:W-:-:S05]  /*d190*/  IADD3 R8, P2, R8, R10, RZ ;  /* 0x0000000a08087210 */ /* 0x004fca0007f5e0ff */
[----:B------:R0:W-:Y:S04]  /*d1a0*/  STL [R1+0x574], R8 ;  /* 0x0005740801007387 */ /* 0x0001e80000100800 */
[----:B0-----:R-:W2:Y:S02]  /*d1b0*/  LDL.LU R8, [R1+0x7b8] ;  /* 0x0007b80001087983 */ /* 0x001ea40000300800 */
[----:B--2---:R-:W-:-:S05]  /*d1c0*/  IMAD.X R8, R8, 0x1, R0, P3 ;  /* 0x0000000108087824 */ /* 0x004fca00018e0600 */
[----:B------:R0:W-:Y:S04]  /*d1d0*/  STL [R1+0x598], R8 ;  /* 0x0005980801007387 */ /* 0x0001e80000100800 */
[----:B0-----:R-:W2:Y:S02]  /*d1e0*/  LDL.LU R8, [R1+0x7b4] ;  /* 0x0007b40001087983 */ /* 0x001ea40000300800 */
[----:B--2---:R-:W-:-:S05]  /*d1f0*/  IADD3 R8, P3, R8, R10, RZ ;  /* 0x0000000a08087210 */ /* 0x004fca0007f7e0ff */
[----:B------:R0:W-:Y:S04]  /*d200*/  STL [R1+0x56c], R8 ;  /* 0x00056c0801007387 */ /* 0x0001e80000100800 */
[----:B0-----:R-:W2:Y:S01]  /*d210*/  LDL.LU R8, [R1+0x7b0] ;  /* 0x0007b00001087983 */ /* 0x001ea20000300800 */
[--C-:B----4-:R-:W-:Y:S01]  /*d220*/  IMAD.X R25, R25, 0x1, R0.reuse, P5 ;  /* 0x0000000119197824 */ /* 0x110fe200028e0600 */
[-C--:B---3--:R-:W-:Y:S01]  /*d230*/  IADD3 R26, P5, R26, R10.reuse, RZ ;  /* 0x0000000a1a1a7210 */ /* 0x088fe20007fbe0ff */
        /* <DEDUP_REMOVED lines=17> */
[----:B------:R-:W-:Y:S01]  /*d350*/  IADD3 R13, P3, R13, R10, RZ ;  /* 0x0000000a0d0d7210 */ /* 0x000fe20007f7e0ff */
[----:B------:R-:W-:-:S02]  /*d360*/  IMAD.X R2, R2, 0x1, R0, P5 ;  /* 0x0000000102027824 */ /* 0x000fc400028e0600 */
[----:B--2---:R-:W-:Y:S01]  /*d370*/  IMAD.X R8, R8, 0x1, R0, P4 ;  /* 0x0000000108087824 */ /* 0x004fe200020e0600 */
[----:B------:R-:W-:-:S04]  /*d380*/  IADD3 R24, P4, R24, R10, RZ ;  /* 0x0000000a18187210 */ /* 0x000fc80007f9e0ff */
[----:B------:R-:W-:Y:S04]  /*d390*/  STL [R1+0x590], R8 ;  /* 0x0005900801007387 */ /* 0x000fe80000100800 */
        /* <DEDUP_REMOVED lines=37> */
[----:B--2---:R-:W-:-:S03]  /*d5f0*/  IADD3 R0, P5, R0, R10, RZ ;  /* 0x0000000a00007210 */ /* 0x004fc60007fbe0ff */
        /* <DEDUP_REMOVED lines=560> */
[--C-:B------:R-:W-:Y:S01]  /*f900*/  IMAD.X R14, R14, 0x1, R0.reuse, P5 ;  /* 0x000000010e0e7824 */ /* 0x100fe200028e0600 */
[----:B------:R-:W-:Y:S01]  /*f910*/  IADD3 R9, P5, R9, UR7, RZ ;  /* 0x0000000709097c10 */ /* 0x000fe2000ffbe0ff */
[--C-:B------:R-:W-:Y:S01]  /*f920*/  IMAD.X R12, R12, 0x1, R0.reuse, P6 ;  /* 0x000000010c0c7824 */ /* 0x100fe200030e0600 */
[----:B------:R-:W-:Y:S01]  /*f930*/  IADD3 R13, P6, R13, UR7, RZ ;  /* 0x000000070d0d7c10 */ /* 0x000fe2000ffde0ff */
        /* <DEDUP_REMOVED lines=28> */
[----:B------:R-:W-:-:S03]  /*fb00*/  IADD3 R16, P1, R16, UR7, RZ ;  /* 0x0000000710107c10 */ /* 0x000fc6000ff3e0ff */
        /* <DEDUP_REMOVED lines=9> */
[----:B0-----:R-:W3:Y:S01]  /*fba0*/  LDL.LU R8, [R1+0x6c8] ;  /* 0x0006c80001087983 */ /* 0x001ee20000300800 */
[----:B--2---:R-:W-:-:S03]  /*fbb0*/  IADD3 R0, P2, R0, UR7, RZ ;  /* 0x0000000700007c10 */ /* 0x004fc6000ff5e0ff */
        /* <DEDUP_REMOVED lines=31> */
[----:B--2---:R-:W-:-:S05]  /*fdb0*/  IMAD.X R8, R8, 0x1, R0, P3 ;  /* 0x0000000108087824 */ /* 0x004fca00018e0600 */
[----:B------:R0:W-:Y:S04]  /*fdc0*/  STL [R1+0x65c], R8 ;  /* 0x00065c0801007387 */ /* 0x0001e80000100800 */
[----:B0-----:R-:W2:Y:S02]  /*fdd0*/  LDL.LU R8, [R1+0x748] ;  /* 0x0007480001087983 */ /* 0x001ea40000300800 */
[----:B--2---:R-:W-:-:S05]  /*fde0*/  IADD3 R8, P3, R8, UR7, RZ ;  /* 0x0000000708087c10 */ /* 0x004fca000ff7e0ff */
[----:B------:R0:W-:Y:S04]  /*fdf0*/  STL [R1+0x6c8], R8 ;  /* 0x0006c80801007387 */ /* 0x0001e80000100800 */
[----:B0-----:R-:W2:Y:S01]  /*fe00*/  LDL.LU R8, [R1+0x744] ;  /* 0x0007440001087983 */ /* 0x001ea20000300800 */
[----:B----4-:R-:W-:Y:S02]  /*fe10*/  IADD3.X R4, R4, UR6, RZ, P5, !PT ;  /* 0x0000000604047c10 */ /* 0x010fe4000affe4ff */
[----:B---3--:R-:W-:Y:S02]  /*fe20*/  IADD3 R6, P5, R6, UR7, RZ ;  /* 0x0000000706067c10 */ /* 0x008fe4000ffbe0ff */
[----:B------:R-:W-:Y:S02]  /*fe30*/  IADD3.X R3, R3, UR6, RZ, P6, !PT ;  /* 0x0000000603037c10 */ /* 0x000fe4000b7fe4ff */
[----:B------:R-:W-:-:S02]  /*fe40*/  IADD3 R20, P6, R20, UR7, RZ ;  /* 0x0000000714147c10 */ /* 0x000fc4000ffde0ff */
[----:B------:R-:W-:Y:S02]  /*fe50*/  IADD3.X R21, R21, UR6, RZ, P1, !PT ;  /* 0x0000000615157c10 */ /* 0x000fe40008ffe4ff */
[----:B------:R-:W-:Y:S02]  /*fe60*/  IADD3 R22, P1, R22, UR7, RZ ;  /* 0x0000000716167c10 */ /* 0x000fe4000ff3e0ff */
[----:B------:R-:W-:Y:S02]  /*fe70*/  IADD3.X R23, R23, UR6, RZ, P2, !PT ;  /* 0x0000000617177c10 */ /* 0x000fe400097fe4ff */
[----:B------:R-:W-:Y:S02]  /*fe80*/  IADD3 R10, P2, R10, UR7, RZ ;  /* 0x000000070a0a7c10 */ /* 0x000fe4000ff5e0ff */
[----:B------:R-:W-:Y:S02]  /*fe90*/  IADD3.X R11, R11, UR6, RZ, P3, !PT ;  /* 0x000000060b0b7c10 */ /* 0x000fe40009ffe4ff */
[----:B------:R-:W-:Y:S01]  /*fea0*/  IADD3 R7, P3, R7, UR7, RZ ;  /* 0x0000000707077c10 */ /* 0x000fe2000ff7e0ff */
[----:B--2---:R-:W-:Y:S01]  /*feb0*/  IMAD.X R8, R8, 0x1, R0, P4 ;  /* 0x0000000108087824 */ /* 0x004fe200020e0600 */
[----:B------:R-:W-:-:S04]  /*fec0*/  IADD3 R5, P4, R5, UR7, RZ ;  /* 0x0000000705057c10 */ /* 0x000fc8000ff9e0ff */
[----:B------:R0:W-:Y:S04]  /*fed0*/  STL [R1+0x664], R8 ;  /* 0x0006640801007387 */ /* 0x0001e80000100800 */
[----:B0-----:R0:W5:Y:S04]  /*fee0*/  LDL.LU R8, [R1+0x740] ;  /* 0x0007400001087983 */ /* 0x0011680000300800 */
[----:B------:R1:W-:Y:S04]  /*fef0*/  STL [R1+0x6a4], R5 ;  /* 0x0006a40501007387 */ /* 0x0003e80000100800 */
[----:B-1----:R-:W2:Y:S04]  /*ff00*/  LDL.LU R5, [R1+0x73c] ;  /* 0x00073c0001057983 */ /* 0x002ea80000300800 */
[----:B------:R1:W-:Y:S04]  /*ff10*/  STL [R1+0x694], R4 ;  /* 0x0006940401007387 */ /* 0x0003e80000100800 */
[----:B-1----:R-:W3:Y:S04]  /*ff20*/  LDL.LU R4, [R1+0x738] ;  /* 0x0007380001047983 */ /* 0x002ee80000300800 */
[----:B------:R1:W-:Y:S04]  /*ff30*/  STL [R1+0x69c], R6 ;  /* 0x00069c0601007387 */ /* 0x0003e80000100800 */
[----:B-1----:R-:W4:Y:S04]  /*ff40*/  LDL.LU R6, [R1+0x734] ;  /* 0x0007340001067983 */ /* 0x002f280000300800 */
[----:B------:R1:W-:Y:S04]  /*ff50*/  STL [R1+0x6b4], R3 ;  /* 0x0006b40301007387 */ /* 0x0003e80000100800 */
[----:B-1----:R-:W2:Y:S04]  /*ff60*/  LDL.LU R3, [R1+0x730] ;  /* 0x0007300001037983 */ /* 0x002ea80000300800 */
[----:B------:R1:W-:Y:S01]  /*ff70*/  STL [R1+0x68c], R20 ;  /* 0x00068c1401007387 */ /* 0x0003e20000100800 */
[----:B------:R-:W-:-:S03]  /*ff80*/  IADD3.X R14, R14, UR6, RZ, P4, !PT ;  /* 0x000000060e0e7c10 */ /* 0x000fc6000a7fe4ff */
[----:B-1----:R0:W5:Y:S04]  /*ff90*/  LDL.LU R20, [R1+0x72c] ;  /* 0x00072c0001147983 */ /* 0x0021680000300800 */
[----:B------:R1:W-:Y:S01]  /*ffa0*/  STL [R1+0x6b0], R21 ;  /* 0x0006b01501007387 */ /* 0x0003e20000100800 */
[----:B------:R-:W-:-:S03]  /*ffb0*/  IADD3 R15, P4, R15, UR7, RZ ;  /* 0x000000070f0f7c10 */ /* 0x000fc6000ff9e0ff */
[----:B-1----:R0:W5:Y:S04]  /*ffc0*/  LDL.LU R21, [R1+0x728] ;  /* 0x0007280001157983 */ /* 0x0021680000300800 */
        /* <DEDUP_REMOVED lines=13> */
[----:B------:R-:W-:Y:S02]  /*100a0*/  IADD3.X R25, R25, UR6, RZ, P1, !PT ;  /* 0x0000000619197c10 */ /* 0x000fe40008ffe4ff */
[----:B------:R-:W-:Y:S01]  /*100b0*/  IADD3 R26, P1, R26, UR7, RZ ;  /* 0x000000071a1a7c10 */ /* 0x000fe2000ff3e0ff */
[----:B-1----:R0:W5:Y:S04]  /*100c0*/  LDL.LU R7, [R1+0x714] ;  /* 0x0007140001077983 */ /* 0x0021680000300800 */
[----:B------:R1:W-:Y:S01]  /*100d0*/  STL [R1+0x6a0], R14 ;  /* 0x0006a00e01007387 */ /* 0x0003e20000100800 */
[----:B------:R-:W-:-:S02]  /*100e0*/  IADD3.X R27, R27, UR6, RZ, P2, !PT ;  /* 0x000000061b1b7c10 */ /* 0x000fc400097fe4ff */
[----:B------:R-:W-:Y:S01]  /*100f0*/  IADD3 R18, P2, R18, UR7, RZ ;  /* 0x0000000712127c10 */ /* 0x000fe2000ff5e0ff */
[----:B-1----:R0:W5:Y:S04]  /*10100*/  LDL.LU R14, [R1+0x710] ;  /* 0x00071000010e7983 */ /* 0x0021680000300800 */
[----:B------:R1:W-:Y:S01]  /*10110*/  STL [R1+0x66c], R15 ;  /* 0x00066c0f01007387 */ /* 0x0003e20000100800 */
[----:B------:R-:W-:Y:S02]  /*10120*/  IADD3.X R19, R19, UR6, RZ, P3, !PT ;  /* 0x0000000613137c10 */ /* 0x000fe40009ffe4ff */
[----:B------:R-:W-:Y:S01]  /*10130*/  IADD3.X R28, R28, UR6, RZ, P4, !PT ;  /* 0x000000061c1c7c10 */ /* 0x000fe2000a7fe4ff */
[----:B-1----:R0:W5:Y:S04]  /*10140*/  LDL.LU R15, [R1+0x70c] ;  /* 0x00070c00010f7983 */ /* 0x0021680000300800 */
[----:B------:R1:W-:Y:S01]  /*10150*/  STL [R1+0x690], R16 ;  /* 0x0006901001007387 */ /* 0x0003e20000100800 */
[----:B------:R-:W-:-:S02]  /*10160*/  IADD3.X R29, R29, UR6, RZ, P5, !PT ;  /* 0x000000061d1d7c10 */ /* 0x000fc4000affe4ff */
[----:B------:R-:W-:Y:S01]  /*10170*/  IADD3.X R13, R13, UR6, RZ, P2, !PT ;  /* 0x000000060d0d7c10 */ /* 0x000fe200097fe4ff */
[----:B-1----:R0:W5:Y:S04]  /*10180*/  LDL.LU R16, [R1+0x708] ;  /* 0x0007080001107983 */ /* 0x0021680000300800 */
[----:B------:R1:W-:Y:S01]  /*10190*/  STL [R1+0x278], R17 ;  /* 0x0002781101007387 */ /* 0x0003e20000100800 */
[----:B------:R-:W-:Y:S02]  /*101a0*/  IADD3.X R9, R9, UR6, RZ, P6, !PT ;  /* 0x0000000609097c10 */ /* 0x000fe4000b7fe4ff */
[----:B------:R-:W-:Y:S01]  /*101b0*/  IADD3.X R12, R12, UR6, RZ, P1, !PT ;  /* 0x000000060c0c7c10 */ /* 0x000fe20008ffe4ff */
[----:B-1----:R0:W5:Y:S04]  /*101c0*/  LDL.LU R17, [R1+0x704] ;  /* 0x0007040001117983 */ /* 0x0021680000300800 */
[----:B------:R1:W-:Y:S04]  /*101d0*/  STL [R1+0x688], R2 ;  /* 0x0006880201007387 */ /* 0x0003e80000100800 */
[----:B------:R-:W-:Y:S04]  /*101e0*/  STL [R1+0x270], R24 ;  /* 0x0002701801007387 */ /* 0x000fe80000100800 */
[----:B------:R-:W-:Y:S04]  /*101f0*/  STL [R1+0x680], R25 ;  /* 0x0006801901007387 */ /* 0x000fe80000100800 */
[----:B------:R-:W-:Y:S04]  /*10200*/  STL [R1+0x268], R26 ;  /* 0x0002681a01007387 */ /* 0x000fe80000100800 */
[----:B------:R-:W-:Y:S04]  /*10210*/  STL [R1+0x678], R27 ;  /* 0x0006781b01007387 */ /* 0x000fe80000100800 */
[----:B------:R-:W-:Y:S01]  /*10220*/  STL [R1+0x260], R18 ;  /* 0x0002601201007387 */ /* 0x000fe20000100800 */
[----:B-1----:R-:W1:Y:S03]  /*10230*/  S2R R2, SR_TID.X ;  /* 0x0000000000027919 */ /* 0x002e660000002100 */
[----:B------:R-:W-:Y:S04]  /*10240*/  STL [R1+0x670], R19 ;  /* 0x0006701301007387 */ /* 0x000fe80000100800 */
[----:B------:R-:W-:Y:S04]  /*10250*/  STL [R1+0x650], R28 ;  /* 0x0006501c01007387 */ /* 0x000fe80000100800 */
[----:B------:R-:W-:Y:S04]  /*10260*/  STL [R1+0x274], R29 ;  /* 0x0002741d01007387 */ /* 0x000fe80000100800 */
[----:B------:R3:W-:Y:S04]  /*10270*/  STL [R1+0x25c], R13 ;  /* 0x00025c0d01007387 */ /* 0x0007e80000100800 */
[----:B------:R-:W-:Y:S04]  /*10280*/  STL [R1+0x26c], R9 ;  /* 0x00026c0901007387 */ /* 0x000fe80000100800 */
[----:B------:R2:W-:Y:S01]  /*10290*/  STL [R1+0x264], R12 ;  /* 0x0002640c01007387 */ /* 0x0005e20000100800 */
[----:B-1----:R-:W-:-:S05]  /*102a0*/  LOP3.LUT R2, R2, 0x3f, RZ, 0xc0, !PT ;  /* 0x0000003f02027812 */ /* 0x002fca00078ec0ff */
[----:B------:R-:W-:Y:S02]  /*102b0*/  IMAD.SHL.U32 R2, R2, 0x2, RZ ;  /* 0x0000000202027824 */ /* 0x000fe400078e00ff */
[----:B---3--:R-:W-:Y:S02]  /*102c0*/  IMAD.MOV.U32 R13, RZ, RZ, R4 ;  /* 0x000000ffff0d7224 */ /* 0x008fe400078e0004 */
[----:B--2---:R-:W-:-:S05]  /*102d0*/  IMAD.MOV.U32 R12, RZ, RZ, R3 ;  /* 0x000000ffff0c7224 */ /* 0x004fca00078e0003 */
[----:B------:R0:W-:Y:S01]  /*102e0*/  STL.64 [R1+0xf0], R12 ;  /* 0x0000f00c01007387 */ /* 0x0001e20000100a00 */
[----:B----4-:R-:W-:Y:S02]  /*102f0*/  IMAD.MOV.U32 R28, RZ, RZ, R6 ;  /* 0x000000ffff1c7224 */ /* 0x010fe400078e0006 */
[----:B------:R-:W-:Y:S01]  /*10300*/  IMAD.MOV.U32 R29, RZ, RZ, R5 ;  /* 0x000000ffff1d7224 */ /* 0x000fe200078e0005 */
[----:B------:R-:W-:Y:S06]  /*10310*/  @P0 BRA `(.L_x_1) ;  /* 0xffffff3800500947 */ /* 0x000fec000383ffff */
[----:B-----5:R1:W-:Y:S04]  /*10320*/  STL [R1+0x70c], R20 ;  /* 0x00070c1401007387 */ /* 0x0203e80000100800 */
[----:B------:R2:W-:Y:S01]  /*10330*/  STL [R1+0x708], R17 ;  /* 0x0007081101007387 */ /* 0x0005e20000100800 */
[----:B-1----:R-:W-:-:S03]  /*10340*/  IMAD.MOV.U32 R20, RZ, RZ, R8 ;  /* 0x000000ffff147224 */ /* 0x002fc600078e0008 */
[----:B--2---:R-:W2:Y:S04]  /*10350*/  LDL.LU R17, [R1+0xd4] ;  /* 0x0000d40001117983 */ /* 0x004ea80000300800 */
[----:B------:R-:W2:Y:S04]  /*10360*/  LDL.LU R6, [R1+0x44] ;  /* 0x0000440001067983 */ /* 0x000ea80000300800 */
[----:B------:R1:W-:Y:S04]  /*10370*/  STL [R1+0x704], R16 ;  /* 0x0007041001007387 */ /* 0x0003e80000100800 */
[----:B-1----:R-:W3:Y:S04]  /*10380*/  LDL.LU R16, [R1+0x6c] ;  /* 0x00006c0001107983 */ /* 0x002ee80000300800 */
        /* <DEDUP_REMOVED lines=10> */
[----:B0-----:R-:W4:Y:S04]  /*10430*/  LDL.LU R13, [R1+0xbc] ;  /* 0x0000bc00010d7983 */ /* 0x001f280000300800 */
[----:B------:R-:W4:Y:S04]  /*10440*/  LDL.LU R25, [R1+0x84] ;  /* 0x0000840001197983 */ /* 0x000f280000300800 */
[----:B------:R-:W4:Y:S01]  /*10450*/  LDL.LU R12, [R1+0xb4] ;  /* 0x0000b400010c7983 */ /* 0x000f220000300800 */
[----:B------:R-:W-:-:S03]  /*10460*/  F2FP.F16.F32.PACK_AB R7, R20, R7 ;  /* 0x000000071407723e */ /* 0x000fc600000000ff */
[----:B------:R-:W4:Y:S04]  /*10470*/  LDL.LU R19, [R1+0x98] ;  /* 0x0000980001137983 */ /* 0x000f280000300800 */
[----:B------:R-:W4:Y:S04]  /*10480*/  LDL.LU R18, [R1+0x90] ;  /* 0x0000900001127983 */ /* 0x000f280000300800 */
[----:B------:R-:W4:Y:S04]  /*10490*/  LDL.LU R26, [R1+0x88] ;  /* 0x00008800011a7983 */ /* 0x000f280000300800 */
[----:B------:R-:W4:Y:S04]  /*104a0*/  LDL.LU R27, [R1+0x80] ;  /* 0x00008000011b7983 */ /* 0x000f280000300800 */
[----:B------:R-:W4:Y:S01]  /*104b0*/  LDL.LU R20, [R1+0x70c] ;  /* 0x00070c0001147983 */ /* 0x000f220000300800 */
[----:B--2---:R-:W-:-:S03]  /*104c0*/  F2FP.F16.F32.PACK_AB R6, R17, R6 ;  /* 0x000000061106723e */ /* 0x004fc600000000ff */
[----:B------:R-:W2:Y:S01]  /*104d0*/  LDL.LU R17, [R1+0x708] ;  /* 0x0007080001117983 */ /* 0x000ea20000300800 */
[----:B---3--:R-:W-:-:S03]  /*104e0*/  F2FP.F16.F32.PACK_AB R5, R16, R5 ;  /* 0x000000051005723e */ /* 0x008fc600000000ff */
[----:B------:R-:W3:Y:S01]  /*104f0*/  LDL.LU R16, [R1+0x704] ;  /* 0x0007040001107983 */ /* 0x000ee20000300800 */
[----:B------:R-:W-:Y:S02]  /*10500*/  F2FP.F16.F32.PACK_AB R15, R23, R15 ;  /* 0x0000000f170f723e */ /* 0x000fe400000000ff */
[----:B------:R-:W-:Y:S02]  /*10510*/  F2FP.F16.F32.PACK_AB R14, R21, R14 ;  /* 0x0000000e150e723e */ /* 0x000fe400000000ff */
[----:B----4-:R-:W-:Y:S02]  /*10520*/  F2FP.F16.F32.PACK_AB R4, R28, R4 ;  /* 0x000000041c04723e */ /* 0x010fe400000000ff */
[----:B------:R-:W-:Y:S02]  /*10530*/  F2FP.F16.F32.PACK_AB R11, R29, R11 ;  /* 0x0000000b1d0b723e */ /* 0x000fe400000000ff */
[----:B------:R-:W-:Y:S02]  /*10540*/  F2FP.F16.F32.PACK_AB R10, R2, R10 ;  /* 0x0000000a020a723e */ /* 0x000fe400000000ff */
[----:B------:R-:W-:-:S02]  /*10550*/  F2FP.F16.F32.PACK_AB R9, R0, R9 ;  /* 0x000000090009723e */ /* 0x000fc400000000ff */
[----:B------:R-:W-:Y:S02]  /*10560*/  F2FP.F16.F32.PACK_AB R8, R3, R8 ;  /* 0x000000080308723e */ /* 0x000fe400000000ff */
[----:B------:R-:W-:Y:S02]  /*10570*/  F2FP.F16.F32.PACK_AB R13, R24, R13 ;  /* 0x0000000d180d723e */ /* 0x000fe400000000ff */
[----:B------:R-:W-:Y:S02]  /*10580*/  F2FP.F16.F32.PACK_AB R12, R25, R12 ;  /* 0x0000000c190c723e */ /* 0x000fe400000000ff */
[----:B------:R-:W-:Y:S02]  /*10590*/  F2FP.F16.F32.PACK_AB R19, R22, R19 ;  /* 0x000000131613723e */ /* 0x000fe400000000ff */
[----:B------:R-:W-:Y:S02]  /*105a0*/  F2FP.F16.F32.PACK_AB R18, R20, R18 ;  /* 0x000000121412723e */ /* 0x000fe400000000ff */
[----:B--2---:R-:W-:-:S02]  /*105b0*/  F2FP.F16.F32.PACK_AB R17, R26, R17 ;  /* 0x000000111a11723e */ /* 0x004fc400000000ff */
[----:B---3--:R-:W-:-:S07]  /*105c0*/  F2FP.F16.F32.PACK_AB R16, R27, R16 ;  /* 0x000000101b10723e */ /* 0x008fce00000000ff */
.L_x_0:
[----:B------:R-:W1:Y:S01]  /*105d0*/  S2R R20, SR_TID.X ;  /* 0x0000000000147919 */ /* 0x000e620000002100 */
[----:B------:R-:W2:Y:S01]  /*105e0*/  S2UR UR5, SR_CgaCtaId ;  /* 0x00000000000579c3 */ /* 0x000ea20000008800 */
[----:B------:R-:W-:Y:S01]  /*105f0*/  UMOV UR4, 0x400 ;  /* 0x0000040000047882 */ /* 0x000fe20000000000 */
[----:B------:R-:W-:Y:S01]  /*10600*/  ULDC.64 UR10, c[0x0][0x228] ;  /* 0x00008a00000a7ab9 */ /* 0x000fe20000000a00 */
[----:B------:R-:W3:Y:S01]  /*10610*/  S2R R21, SR_TID.X ;  /* 0x0000000000157919 */ /* 0x000ee20000002100 */
[----:B------:R-:W-:Y:S01]  /*10620*/  ULDC UR6, c[0x0][0x248] ;  /* 0x0000920000067ab9 */ /* 0x000fe20000000800 */
[----:B------:R-:W4:Y:S03]  /*10630*/  LDL.LU R27, [R1+0x6d0] ;  /* 0x0006d000011b7983 */ /* 0x000f260000300800 */
[----:B------:R-:W0:Y:S01]  /*10640*/  LDC R22, c[0x0][0x244] ;  /* 0x00009100ff167b82 */ /* 0x000e220000000800 */
[----:B--2---:R-:W-:Y:S01]  /*10650*/  ULEA UR4, UR5, UR4, 0x18 ;  /* 0x0000000405047291 */ /* 0x004fe2000f8ec03f */
[----:B-1----:R-:W-:-:S02]  /*10660*/  IMAD.SHL.U32 R0, R20, 0x10, RZ ;  /* 0x0000001014007824 */ /* 0x002fc400078e00ff */
[C---:B------:R-:W-:Y:S02]  /*10670*/  IMAD.SHL.U32 R2, R20.reuse, 0x20, RZ ;  /* 0x0000002014027824 */ /* 0x040fe400078e00ff */
[----:B------:R-:W-:Y:S01]  /*10680*/  IMAD.SHL.U32 R20, R20, 0x8, RZ ;  /* 0x0000000814147824 */ /* 0x000fe200078e00ff */
[----:B------:R-:W-:Y:S02]  /*10690*/  LOP3.LUT R0, R0, 0xf0, RZ, 0xc0, !PT ;  /* 0x000000f000007812 */ /* 0x000fe400078ec0ff */
[----:B------:R-:W-:Y:S02]  /*106a0*/  LOP3.LUT R3, R2, 0x200, RZ, 0xc0, !PT ;  /* 0x0000020002037812 */ /* 0x000fe400078ec0ff */
[----:B------:R-:W-:Y:S02]  /*106b0*/  LOP3.LUT R2, R20, 0x100, RZ, 0xc0, !PT ;  /* 0x0000010014027812 */ /* 0x000fe400078ec0ff */
[----:B------:R-:W-:Y:S02]  /*106c0*/  IADD3 R3, R3, UR4, R0 ;  /* 0x0000000403037c10 */ /* 0x000fe4000fffe000 */
[----:B---3--:R-:W-:-:S03]  /*106d0*/  LOP3.LUT R21, R21, 0x3f, RZ, 0xc0, !PT ;  /* 0x0000003f15157812 */ /* 0x008fc600078ec0ff */
[----:B------:R-:W-:Y:S01]  /*106e0*/  IMAD.IADD R2, R2, 0x1, R3 ;  /* 0x0000000102027824 */ /* 0x000fe200078e0203 */
[----:B------:R-:W-:Y:S01]  /*106f0*/  BAR.SYNC.DEFER_BLOCKING 0x0 ;  /* 0x0000000000007b1d */ /* 0x000fe20000010000 */
[----:B------:R-:W-:-:S05]  /*10700*/  LEA R0, R21, UR4, 0x4 ;  /* 0x0000000415007c11 */ /* 0x000fca000f8e20ff */
[----:B------:R-:W-:Y:S01]  /*10710*/  ULDC.64 UR4, c[0x0][0x220] ;  /* 0x0000880000047ab9 */ /* 0x000fe20000000a00 */
[----:B------:R-:W-:Y:S01]  /*10720*/  STSM.16.M88.4 [R2], R16 ;  /* 0x0000001002007844 */ /* 0x000fe20000000200 */
[----:B------:R-:W-:Y:S06]  /*10730*/  BAR.SYNC.DEFER_BLOCKING 0x0 ;  /* 0x0000000000007b1d */ /* 0x000fec0000010000 */
[----:B------:R-:W-:Y:S02]  /*10740*/  LDS.128 R16, [R0] ;  /* 0x0000000000107984 */ /* 0x000fe40000000c00 */
[----:B------:R-:W-:Y:S06]  /*10750*/  BAR.SYNC.DEFER_BLOCKING 0x0 ;  /* 0x0000000000007b1d */ /* 0x000fec0000010000 */
[----:B------:R-:W-:Y:S02]  /*10760*/  STSM.16.M88.4 [R2], R12 ;  /* 0x0000000c02007844 */ /* 0x000fe40000000200 */
[----:B------:R-:W-:Y:S06]  /*10770*/  BAR.SYNC.DEFER_BLOCKING 0x0 ;  /* 0x0000000000007b1d */ /* 0x000fec0000010000 */
[----:B------:R-:W1:Y:S02]  /*10780*/  LDS.128 R12, [R0] ;  /* 0x00000000000c7984 */ /* 0x000e640000000c00 */
[----:B------:R-:W-:Y:S06]  /*10790*/  BAR.SYNC.DEFER_BLOCKING 0x0 ;  /* 0x0000000000007b1d */ /* 0x000fec0000010000 */
[----:B------:R-:W-:Y:S02]  /*107a0*/  STSM.16.M88.4 [R2], R8 ;  /* 0x0000000802007844 */ /* 0x000fe40000000200 */
[----:B------:R-:W-:Y:S06]  /*107b0*/  BAR.SYNC.DEFER_BLOCKING 0x0 ;  /* 0x0000000000007b1d */ /* 0x000fec0000010000 */
[----:B-1----:R1:W-:Y:S04]  /*107c0*/  STL [R1+0x708], R15 ;  /* 0x0007080f01007387 */ /* 0x0023e80000100800 */
[----:B-1----:R-:W0:Y:S04]  /*107d0*/  LDL R15, [R1+0x6d8] ;  /* 0x0006d800010f7983 */ /* 0x002e280000100800 */
[----:B------:R-:W1:Y:S01]  /*107e0*/  LDS.128 R8, [R0] ;  /* 0x0000000000087984 */ /* 0x000e620000000c00 */
[----:B------:R-:W-:Y:S06]  /*107f0*/  BAR.SYNC.DEFER_BLOCKING 0x0 ;  /* 0x0000000000007b1d */ /* 0x000fec0000010000 */
[----:B-1----:R1:W-:Y:S04]  /*10800*/  STL [R1+0x704], R11 ;  /* 0x0007040b01007387 */ /* 0x0023e80000100800 */
[----:B-1----:R-:W2:Y:S04]  /*10810*/  LDL.LU R11, [R1+0x6dc] ;  /* 0x0006dc00010b7983 */ /* 0x002ea80000300800 */
[----:B------:R-:W-:Y:S01]  /*10820*/  STSM.16.M88.4 [R2], R4 ;  /* 0x0000000402007844 */ /* 0x000fe20000000200 */
[----:B------:R-:W-:Y:S01]  /*10830*/  PRMT R26, R16, 0x7632, R26 ;  /* 0x00007632101a7816 */ /* 0x000fe2000000001a */
[----:B----4-:R-:W-:-:S02]  /*10840*/  VIADD R3, R27, 0x1 ;  /* 0x000000011b037836 */ /* 0x010fc40000000000 */
[C---:B------:R-:W-:Y:S02]  /*10850*/  VIADD R20, R27.reuse, 0x2 ;  /* 0x000000021b147836 */ /* 0x040fe40000000000 */
[----:B------:R-:W-:Y:S01]  /*10860*/  VIADD R21, R27, 0x3 ;  /* 0x000000031b157836 */ /* 0x000fe20000000000 */
[----:B------:R-:W-:Y:S01]  /*10870*/  BAR.SYNC.DEFER_BLOCKING 0x0 ;  /* 0x0000000000007b1d */ /* 0x000fe20000010000 */
[----:B------:R-:W-:Y:S01]  /*10880*/  ISETP.GE.AND P4, PT, R3, UR11, PT ;  /* 0x0000000b03007c0c */ /* 0x000fe2000bf86270 */
[----:B------:R-:W-:Y:S01]  /*10890*/  VIADD R3, R27, 0x4 ;  /* 0x000000041b037836 */ /* 0x000fe20000000000 */
[----:B------:R-:W-:Y:S02]  /*108a0*/  ISETP.GE.AND P6, PT, R20, UR11, PT ;  /* 0x0000000b14007c0c */ /* 0x000fe4000bfc6270 */
[----:B------:R-:W-:Y:S02]  /*108b0*/  ISETP.GE.AND P0, PT, R21, UR11, PT ;  /* 0x0000000b15007c0c */ /* 0x000fe4000bf06270 */
[----:B------:R-:W-:Y:S01]  /*108c0*/  ISETP.GE.AND P1, PT, R3, UR11, PT ;  /* 0x0000000b03007c0c */ /* 0x000fe2000bf26270 */
[C---:B------:R-:W-:Y:S01]  /*108d0*/  IMAD R3, R27.reuse, UR6, RZ ;  /* 0x000000061b037c24 */ /* 0x040fe2000f8e02ff */
[----:B------:R-:W-:-:S02]  /*108e0*/  ISETP.GE.AND P5, PT, R27, UR11, PT ;  /* 0x0000000b1b007c0c */ /* 0x000fc4000bfa6270 */
[----:B------:R-:W-:Y:S01]  /*108f0*/  PRMT R29, R12, 0x7632, R29 ;  /* 0x000076320c1d7816 */ /* 0x000fe2000000001d */
[C---:B0----5:R-:W-:Y:S01]  /*10900*/  IMAD R23, R15.reuse, R22, RZ ;  /* 0x000000160f177224 */ /* 0x061fe200078e02ff */
[----:B------:R-:W-:-:S04]  /*10910*/  ISETP.GE.AND P2, PT, R15, UR10, PT ;  /* 0x0000000a0f007c0c */ /* 0x000fc8000bf46270 */
[----:B------:R-:W-:Y:S02]  /*10920*/  LEA R20, P3, R23, UR4, 0x1 ;  /* 0x0000000417147c11 */ /* 0x000fe4000f8608ff */
[----:B------:R-:W-:Y:S02]  /*10930*/  ISETP.LT.AND P2, PT, R27, UR11, !P2 ;  /* 0x0000000b1b007c0c */ /* 0x000fe4000d741270 */
[----:B------:R-:W-:Y:S01]  /*10940*/  LEA.HI.X.SX32 R21, R23, UR5, 0x1, P3 ;  /* 0x0000000517157c11 */ /* 0x000fe200098f0eff */
[----:B------:R-:W-:Y:S02]  /*10950*/  IMAD R25, R22, 0x40, R23 ;  /* 0x0000004016197824 */ /* 0x000fe400078e0217 */
[----:B------:R-:W-:-:S03]  /*10960*/  IMAD.WIDE R22, R3, 0x2, R20 ;  /* 0x0000000203167825 */ /* 0x000fc600078e0214 */
[----:B------:R-:W-:-:S05]  /*10970*/  LEA R24, P3, R25, UR4, 0x1 ;  /* 0x0000000419187c11 */ /* 0x000fca000f8608ff */
[----:B------:R0:W-:Y:S01]  /*10980*/  @P2 STG.E.U16 desc[UR8][R22.64], R16 ;  /* 0x0000001016002986 */ /* 0x0001e2000c101508 */
[----:B------:R-:W-:Y:S01]  /*10990*/  LEA.HI.X.SX32 R25, R25, UR5, 0x1, P3 ;  /* 0x0000000519197c11 */ /* 0x000fe200098f0eff */
[----:B0-----:R-:W-:Y:S02]  /*109a0*/  IMAD.MOV.U32 R23, RZ, RZ, R27 ;  /* 0x000000ffff177224 */ /* 0x001fe400078e001b */
[C---:B------:R-:W-:Y:S02]  /*109b0*/  VIADD R27, R3.reuse, UR6 ;  /* 0x00000006031b7c36 */ /* 0x040fe40008000000 */
[----:B------:R-:W-:Y:S01]  /*109c0*/  IMAD.WIDE R2, R3, 0x2, R24 ;  /* 0x0000000203027825 */ /* 0x000fe200078e0218 */
[----:B--2---:R-:W-:Y:S02]  /*109d0*/  ISETP.LT.AND P2, PT, R11, UR10, !P5 ;  /* 0x0000000a0b007c0c */ /* 0x004fe4000ef41270 */
[----:B------:R-:W-:Y:S02]  /*109e0*/  ISETP.LT.AND P5, PT, R15, UR10, !P4 ;  /* 0x0000000a0f007c0c */ /* 0x000fe4000e7a1270 */
[----:B------:R-:W-:Y:S01]  /*109f0*/  ISETP.LT.AND P4, PT, R11, UR10, !P4 ;  /* 0x0000000a0b007c0c */ /* 0x000fe2000e781270 */
[----:B------:R-:W-:-:S02]  /*10a00*/  VIADD R28, R23, 0x5 ;  /* 0x00000005171c7836 */ /* 0x000fc40000000000 */
[----:B------:R-:W-:-:S06]  /*10a10*/  IMAD.WIDE R4, R27, 0x2, R20 ;  /* 0x000000021b047825 */ /* 0x000fcc00078e0214 */
[----:B------:R0:W-:Y:S01]  /*10a20*/  @P2 STG.E.U16 desc[UR8][R2.64], R26 ;  /* 0x0000001a02002986 */ /* 0x0001e2000c101508 */
[----:B------:R-:W-:Y:S02]  /*10a30*/  ISETP.LT.AND P2, PT, R15, UR10, !P6 ;  /* 0x0000000a0f007c0c */ /* 0x000fe4000f741270 */
[----:B------:R-:W-:Y:S01]  /*10a40*/  ISETP.LT.AND P6, PT, R11, UR10, !P6 ;  /* 0x0000000a0b007c0c */ /* 0x000fe2000f7c1270 */
[----:B------:R-:W-:-:S04]  /*10a50*/  IMAD.WIDE R6, R27, 0x2, R24 ;  /* 0x000000021b067825 */ /* 0x000fc800078e0218 */
[----:B------:R-:W-:Y:S01]  /*10a60*/  VIADD R27, R27, UR6 ;  /* 0x000000061b1b7c36 */ /* 0x000fe20008000000 */
[----:B------:R-:W-:Y:S01]  /*10a70*/  ISETP.GE.AND P3, PT, R28, UR11, PT ;  /* 0x0000000b1c007c0c */ /* 0x000fe2000bf66270 */
[----:B------:R1:W-:Y:S01]  /*10a80*/  @P5 STG.E.U16 desc[UR8][R4.64], R12 ;  /* 0x0000000c04005986 */ /* 0x0003e2000c101508 */
[----:B------:R-:W-:Y:S01]  /*10a90*/  PRMT R28, R17, 0x7632, R28 ;  /* 0x00007632111c7816 */ /* 0x000fe2000000001c */
[----:B0-----:R-:W-:Y:S02]  /*10aa0*/  IMAD.WIDE R2, R27, 0x2, R20 ;  /* 0x000000021b027825 */ /* 0x001fe400078e0214 */
[----:B------:R0:W-:Y:S01]  /*10ab0*/  @P4 STG.E.U16 desc[UR8][R6.64], R29 ;  /* 0x0000001d06004986 */ /* 0x0001e2000c101508 */
[----:B------:R-:W-:Y:S02]  /*10ac0*/  ISETP.LT.AND P4, PT, R15, UR10, !P0 ;  /* 0x0000000a0f007c0c */ /* 0x000fe4000c781270 */
[----:B------:R-:W-:Y:S01]  /*10ad0*/  ISETP.LT.AND P0, PT, R11, UR10, !P0 ;  /* 0x0000000a0b007c0c */ /* 0x000fe2000c701270 */
[----:B------:R-:W-:Y:S01]  /*10ae0*/  @P2 STG.E.U16 desc[UR8][R2.64], R17 ;  /* 0x0000001102002986 */ /* 0x000fe2000c101508 */
[----:B-1----:R-:W-:-:S04]  /*10af0*/  IMAD.WIDE R4, R27, 0x2, R24 ;  /* 0x000000021b047825 */ /* 0x002fc800078e0218 */
[----:B0-----:R-:W-:Y:S01]  /*10b00*/  IMAD.MOV.U32 R29, RZ, RZ, R23 ;  /* 0x000000ffff1d7224 */ /* 0x001fe200078e0017 */
[----:B------:R0:W-:Y:S01]  /*10b10*/  @P6 STG.E.U16 desc[UR8][R4.64], R28 ;  /* 0x0000001c04006986 */ /* 0x0001e2000c101508 */
[----:B------:R-:W-:Y:S01]  /*10b20*/  VIADD R23, R27, UR6 ;  /* 0x000000061b177c36 */ /* 0x000fe20008000000 */
[----:B------:R-:W-:Y:S01]  /*10b30*/  ISETP.LT.AND P6, PT, R15, UR10, !P1 ;  /* 0x0000000a0f007c0c */ /* 0x000fe2000cfc1270 */
[----:B------:R-:W-:Y:S01]  /*10b40*/  VIADD R16, R29, 0x6 ;  /* 0x000000061d107836 */ /* 0x000fe20000000000 */
[----:B------:R-:W-:Y:S01]  /*10b50*/  ISETP.LT.AND P1, PT, R11, UR10, !P1 ;  /* 0x0000000a0b007c0c */ /* 0x000fe2000cf21270 */
[----:B------:R-:W-:Y:S02]  /*10b60*/  VIADD R22, R29, 0x7 ;  /* 0x000000071d167836 */ /* 0x000fe40000000000 */
[C---:B------:R-:W-:Y:S01]  /*10b70*/  VIADD R27, R23.reuse, UR6 ;  /* 0x00000006171b7c36 */ /* 0x040fe20008000000 */
[----:B------:R-:W-:Y:S01]  /*10b80*/  ISETP.GE.AND P5, PT, R16, UR11, PT ;  /* 0x0000000b10007c0c */ /* 0x000fe2000bfa6270 */
[----:B------:R-:W-:Y:S01]  /*10b90*/  IMAD.WIDE R6, R23, 0x2, R20 ;  /* 0x0000000217067825 */ /* 0x000fe200078e0214 */
[----:B------:R-:W-:-:S02]  /*10ba0*/  ISETP.GE.AND P2, PT, R22, UR11, PT ;  /* 0x0000000b16007c0c */ /* 0x000fc4000bf46270 */
[----:B0-----:R-:W-:Y:S01]  /*10bb0*/  PRMT R5, R13, 0x7632, R5 ;  /* 0x000076320d057816 */ /* 0x001fe20000000005 */
[----:B------:R-:W-:Y:S01]  /*10bc0*/  IMAD.WIDE R2, R23, 0x2, R24 ;  /* 0x0000000217027825 */ /* 0x000fe200078e0218 */
[----:B------:R-:W-:-:S03]  /*10bd0*/  PRMT R28, R18, 0x7632, R28 ;  /* 0x00007632121c7816 */ /* 0x000fc6000000001c */
[C---:B------:R-:W-:Y:S01]  /*10be0*/  IMAD.WIDE R16, R27.reuse, 0x2, R20 ;  /* 0x000000021b107825 */ /* 0x040fe200078e0214 */
[----:B------:R0:W-:Y:S03]  /*10bf0*/  @P4 STG.E.U16 desc[UR8][R6.64], R13 ;  /* 0x0000000d06004986 */ /* 0x0001e6000c101508 */
[----:B------:R-:W-:Y:S01]  /*10c00*/  IMAD.WIDE R22, R27, 0x2, R24 ;  /* 0x000000021b167825 */ /* 0x000fe200078e0218 */
[----:B------:R1:W-:Y:S04]  /*10c10*/  @P0 STG.E.U16 desc[UR8][R2.64], R5 ;  /* 0x0000000502000986 */ /* 0x0003e8000c101508 */
[----:B------:R2:W-:Y:S01]  /*10c20*/  @P6 STG.E.U16 desc[UR8][R16.64], R18 ;  /* 0x0000001210006986 */ /* 0x0005e2000c101508 */
[----:B------:R-:W-:-:S03]  /*10c30*/  ISETP.LT.AND P6, PT, R15, UR10, !P5 ;  /* 0x0000000a0f007c0c */ /* 0x000fc6000efc1270 */
[----:B------:R-:W-:Y:S01]  /*10c40*/  @P1 STG.E.U16 desc[UR8][R22.64], R28 ;  /* 0x0000001c16001986 */ /* 0x000fe2000c101508 */
[----:B------:R-:W-:Y:S01]  /*10c50*/  ISETP.LT.AND P1, PT, R15, UR10, !P3 ;  /* 0x0000000a0f007c0c */ /* 0x000fe2000df21270 */
[----:B0-----:R-:W-:Y:S01]  /*10c60*/  VIADD R13, R27, UR6 ;  /* 0x000000061b0d7c36 */ /* 0x001fe20008000000 */
[----:B------:R-:W-:Y:S01]  /*10c70*/  ISETP.LT.AND P3, PT, R11, UR10, !P3 ;  /* 0x0000000a0b007c0c */ /* 0x000fe2000df61270 */
[----:B------:R-:W-:Y:S01]  /*10c80*/  VIADD R12, R29, 0x8 ;  /* 0x000000081d0c7836 */ /* 0x000fe20000000000 */
[----:B------:R-:W-:Y:S01]  /*10c90*/  ISETP.LT.AND P5, PT, R11, UR10, !P5 ;  /* 0x0000000a0b007c0c */ /* 0x000fe2000efa1270 */
[C---:B-1----:R-:W-:Y:S01]  /*10ca0*/  IMAD.WIDE R2, R13.reuse, 0x2, R20 ;  /* 0x000000020d027825 */ /* 0x042fe200078e0214 */
[----:B------:R0:W1:Y:S03]  /*10cb0*/  LDS.128 R4, [R0] ;  /* 0x0000000000047984 */ /* 0x0000660000000c00 */
[C---:B--2---:R-:W-:Y:S01]  /*10cc0*/  VIADD R18, R13.reuse, UR6 ;  /* 0x000000060d127c36 */ /* 0x044fe20008000000 */
[----:B------:R-:W-:Y:S01]  /*10cd0*/  ISETP.GE.AND P4, PT, R12, UR11, PT ;  /* 0x0000000b0c007c0c */ /* 0x000fe2000bf86270 */
[----:B------:R-:W-:Y:S01]  /*10ce0*/  IMAD.WIDE R12, R13, 0x2, R24 ;  /* 0x000000020d0c7825 */ /* 0x000fe200078e0218 */
[----:B------:R-:W-:Y:S01]  /*10cf0*/  PRMT R27, R19, 0x7632, R27 ;  /* 0x00007632131b7816 */ /* 0x000fe2000000001b */
[----:B------:R-:W2:Y:S01]  /*10d00*/  LDL.LU R15, [R1+0x708] ;  /* 0x00070800010f7983 */ /* 0x000ea20000300800 */
[----:B0-----:R-:W-:Y:S01]  /*10d10*/  PRMT R0, R14, 0x7632, R0 ;  /* 0x000076320e007816 */ /* 0x001fe20000000000 */
[----:B------:R-:W-:-:S02]  /*10d20*/  IMAD.WIDE R16, R18, 0x2, R20 ;  /* 0x0000000212107825 */ /* 0x000fc400078e0214 */
[----:B------:R-:W-:Y:S02]  /*10d30*/  @P1 STG.E.U16 desc[UR8][R2.64], R14 ;  /* 0x0000000e02001986 */ /* 0x000fe4000c101508 */
[----:B------:R-:W-:Y:S02]  /*10d40*/  IMAD.WIDE R22, R18, 0x2, R24 ;  /* 0x0000000212167825 */ /* 0x000fe400078e0218 */
[----:B------:R-:W-:Y:S04]  /*10d50*/  @P3 STG.E.U16 desc[UR8][R12.64], R0 ;  /* 0x000000000c003986 */ /* 0x000fe8000c101508 */
[----:B------:R-:W-:Y:S04]  /*10d60*/  @P6 STG.E.U16 desc[UR8][R16.64], R19 ;  /* 0x0000001310006986 */ /* 0x000fe8000c101508 */
[----:B------:R0:W-:Y:S04]  /*10d70*/  @P5 STG.E.U16 desc[UR8][R22.64], R27 ;  /* 0x0000001b16005986 */ /* 0x0001e8000c101508 */
[----:B0-----:R-:W3:Y:S01]  /*10d80*/  LDL.LU R27, [R1+0x6d8] ;  /* 0x0006d800011b7983 */ /* 0x001ee20000300800 */
[----:B------:R-:W-:-:S02]  /*10d90*/  VIADD R26, R29, 0x9 ;  /* 0x000000091d1a7836 */ /* 0x000fc40000000000 */
[----:B------:R-:W-:Y:S02]  /*10da0*/  VIADD R18, R18, UR6 ;  /* 0x0000000612127c36 */ /* 0x000fe40008000000 */
[----:B------:R-:W-:Y:S01]  /*10db0*/  IMAD.MOV.U32 R0, RZ, RZ, R29 ;  /* 0x000000ffff007224 */ /* 0x000fe200078e001d */
[----:B------:R-:W-:Y:S01]  /*10dc0*/  ISETP.GE.AND P0, PT, R26, UR11, PT ;  /* 0x0000000b1a007c0c */ /* 0x000fe2000bf06270 */
[----:B------:R-:W-:Y:S02]  /*10dd0*/  VIADD R26, R29, 0xa ;  /* 0x0000000a1d1a7836 */ /* 0x000fe40000000000 */
[C---:B------:R-:W-:Y:S02]  /*10de0*/  VIADD R29, R18.reuse, UR6 ;  /* 0x00000006121d7c36 */ /* 0x040fe40008000000 */
[----:B------:R-:W-:-:S04]  /*10df0*/  IMAD.WIDE R2, R18, 0x2, R20 ;  /* 0x0000000212027825 */ /* 0x000fc800078e0214 */
[----:B------:R-:W-:Y:S01]  /*10e00*/  IMAD.WIDE R12, R18, 0x2, R24 ;  /* 0x00000002120c7825 */ /* 0x000fe200078e0218 */
[----:B------:R-:W-:-:S03]  /*10e10*/  ISETP.GE.AND P1, PT, R26, UR11, PT ;  /* 0x0000000b1a007c0c */ /* 0x000fc6000bf26270 */
[----:B------:R-:W-:-:S04]  /*10e20*/  IMAD.WIDE R16, R29, 0x2, R20 ;  /* 0x000000021d107825 */ /* 0x000fc800078e0214 */
[----:B------:R-:W-:-:S04]  /*10e30*/  IMAD.WIDE R18, R29, 0x2, R24 ;  /* 0x000000021d127825 */ /* 0x000fc800078e0218 */
[----:B------:R-:W-:Y:S02]  /*10e40*/  VIADD R29, R29, UR6 ;  /* 0x000000061d1d7c36 */ /* 0x000fe40008000000 */
[C---:B------:R-:W-:Y:S02]  /*10e50*/  VIADD R26, R0.reuse, 0xb ;  /* 0x0000000b001a7836 */ /* 0x040fe40000000000 */
[----:B------:R-:W-:Y:S02]  /*10e60*/  VIADD R23, R29, UR6 ;  /* 0x000000061d177c36 */ /* 0x000fe40008000000 */
[----:B------:R-:W-:Y:S01]  /*10e70*/  VIADD R28, R0, 0xc ;  /* 0x0000000c001c7836 */ /* 0x000fe20000000000 */
[----:B------:R-:W-:Y:S01]  /*10e80*/  ISETP.GE.AND P3, PT, R26, UR11, PT ;  /* 0x0000000b1a007c0c */ /* 0x000fe2000bf66270 */
[----:B------:R-:W-:-:S04]  /*10e90*/  IMAD.MOV.U32 R26, RZ, RZ, R0 ;  /* 0x000000ffff1a7224 */ /* 0x000fc800078e0000 */
[C---:B------:R-:W-:Y:S02]  /*10ea0*/  VIADD R0, R26.reuse, 0xd ;  /* 0x0000000d1a007836 */ /* 0x040fe40000000000 */
[----:B------:R-:W-:Y:S01]  /*10eb0*/  VIADD R22, R26, 0xe ;  /* 0x0000000e1a167836 */ /* 0x000fe20000000000 */
[----:B--2---:R-:W-:Y:S02]  /*10ec0*/  PRMT R14, R15, 0x7632, R14 ;  /* 0x000076320f0e7816 */ /* 0x004fe4000000000e */
[----:B---3--:R-:W-:Y:S02]  /*10ed0*/  ISETP.LT.AND P5, PT, R27, UR10, !P2 ;  /* 0x0000000a1b007c0c */ /* 0x008fe4000d7a1270 */
[----:B------:R-:W-:Y:S02]  /*10ee0*/  ISETP.LT.AND P2, PT, R11, UR10, !P2 ;  /* 0x0000000a0b007c0c */ /* 0x000fe4000d741270 */
[----:B------:R-:W-:Y:S02]  /*10ef0*/  ISETP.LT.AND P6, PT, R27, UR10, !P4 ;  /* 0x0000000a1b007c0c */ /* 0x000fe4000e7c1270 */
[----:B------:R-:W-:-:S07]  /*10f00*/  ISETP.LT.AND P4, PT, R11, UR10, !P4 ;  /* 0x0000000a0b007c0c */ /* 0x000fce000e781270 */
[----:B------:R0:W-:Y:S04]  /*10f10*/  @P5 STG.E.U16 desc[UR8][R2.64], R15 ;  /* 0x0000000f02005986 */ /* 0x0001e8000c101508 */
[----:B------:R2:W-:Y:S01]  /*10f20*/  @P2 STG.E.U16 desc[UR8][R12.64], R14 ;  /* 0x0000000e0c002986 */ /* 0x0005e2000c101508 */
[----:B------:R-:W-:Y:S02]  /*10f30*/  ISETP.LT.AND P2, PT, R27, UR10, !P0 ;  /* 0x0000000a1b007c0c */ /* 0x000fe4000c741270 */
[----:B------:R-:W-:Y:S01]  /*10f40*/  ISETP.LT.AND P0, PT, R11, UR10, !P0 ;  /* 0x0000000a0b007c0c */ /* 0x000fe2000c701270 */
[----:B------:R1:W-:Y:S01]  /*10f50*/  @P6 STG.E.U16 desc[UR8][R16.64], R8 ;  /* 0x0000000810006986 */ /* 0x0003e2000c101508 */
[----:B------:R-:W-:Y:S02]  /*10f60*/  ISETP.LT.AND P6, PT, R27, UR10, !P1 ;  /* 0x0000000a1b007c0c */ /* 0x000fe4000cfc1270 */
[----:B0-----:R-:W-:-:S05]  /*10f70*/  PRMT R3, R8, 0x7632, R3 ;  /* 0x0000763208037816 */ /* 0x001fca0000000003 */
[----:B------:R0:W-:Y:S01]  /*10f80*/  @P4 STG.E.U16 desc[UR8][R18.64], R3 ;  /* 0x0000000312004986 */ /* 0x0001e2000c101508 */
[----:B--2---:R-:W-:Y:S01]  /*10f90*/  IMAD.WIDE R12, R29, 0x2, R24 ;  /* 0x000000021d0c7825 */ /* 0x004fe200078e0218 */
[----:B-1----:R-:W-:-:S03]  /*10fa0*/  PRMT R8, R4, 0x7632, R8 ;  /* 0x0000763204087816 */ /* 0x002fc60000000008 */
[----:B------:R-:W-:Y:S01]  /*10fb0*/  IMAD.WIDE R14, R23, 0x2, R20 ;  /* 0x00000002170e7825 */ /* 0x000fe200078e0214 */
[----:B------:R-:W-:-:S03]  /*10fc0*/  ISETP.GE.AND P5, PT, R28, UR11, PT ;  /* 0x0000000b1c007c0c */ /* 0x000fc6000bfa6270 */
[----:B0-----:R-:W-:Y:S01]  /*10fd0*/  IMAD.WIDE R2, R29, 0x2, R20 ;  /* 0x000000021d027825 */ /* 0x001fe200078e0214 */
[----:B------:R-:W-:-:S04]  /*10fe0*/  ISETP.LT.AND P1, PT, R11, UR10, !P1 ;  /* 0x0000000a0b007c0c */ /* 0x000fc8000cf21270 */
[----:B------:R0:W-:Y:S01]  /*10ff0*/  @P2 STG.E.U16 desc[UR8][R2.64], R4 ;  /* 0x0000000402002986 */ /* 0x0001e2000c101508 */
[----:B------:R-:W-:-:S03]  /*11000*/  VIADD R17, R23, UR6 ;  /* 0x0000000617117c36 */ /* 0x000fc60008000000 */
[----:B------:R1:W-:Y:S01]  /*11010*/  @P0 STG.E.U16 desc[UR8][R12.64], R8 ;  /* 0x000000080c000986 */ /* 0x0003e2000c101508 */
[----:B------:R-:W-:Y:S02]  /*11020*/  ISETP.LT.AND P0, PT, R27, UR10, !P3 ;  /* 0x0000000a1b007c0c */ /* 0x000fe4000df01270 */
[----:B------:R-:W-:Y:S01]  /*11030*/  ISETP.LT.AND P3, PT, R11, UR10, !P3 ;  /* 0x0000000a0b007c0c */ /* 0x000fe2000df61270 */
[----:B------:R2:W-:Y:S01]  /*11040*/  @P6 STG.E.U16 desc[UR8][R14.64], R9 ;  /* 0x000000090e006986 */ /* 0x0005e2000c101508 */
[----:B------:R-:W-:Y:S01]  /*11050*/  ISETP.LT.AND P6, PT, R27, UR10, !P5 ;  /* 0x0000000a1b007c0c */ /* 0x000fe2000efc1270 */
[----:B------:R-:W-:Y:S01]  /*11060*/  VIADD R19, R17, UR6 ;  /* 0x0000000611137c36 */ /* 0x000fe20008000000 */
[----:B------:R-:W-:Y:S01]  /*11070*/  ISETP.GE.AND P4, PT, R0, UR11, PT ;  /* 0x0000000b00007c0c */ /* 0x000fe2000bf86270 */
[----:B0-----:R-:W-:Y:S01]  /*11080*/  IMAD.WIDE R2, R23, 0x2, R24 ;  /* 0x0000000217027825 */ /* 0x001fe200078e0218 */
[----:B------:R-:W-:-:S03]  /*11090*/  PRMT R16, R9, 0x7632, R16 ;  /* 0x0000763209107816 */ /* 0x000fc60000000010 */
[----:B------:R-:W-:Y:S01]  /*110a0*/  VIADD R0, R26, 0xf ;  /* 0x0000000f1a007836 */ /* 0x000fe20000000000 */
[----:B------:R-:W-:Y:S01]  /*110b0*/  PRMT R4, R5, 0x7632, R4 ;  /* 0x0000763205047816 */ /* 0x000fe20000000004 */
[C---:B-1----:R-:W-:Y:S01]  /*110c0*/  IMAD.WIDE R12, R17.reuse, 0x2, R20 ;  /* 0x00000002110c7825 */ /* 0x042fe200078e0214 */
[----:B------:R0:W-:Y:S03]  /*110d0*/  @P1 STG.E.U16 desc[UR8][R2.64], R16 ;  /* 0x0000001002001986 */ /* 0x0001e6000c101508 */
[----:B--2---:R-:W-:Y:S01]  /*110e0*/  IMAD.WIDE R8, R17, 0x2, R24 ;  /* 0x0000000211087825 */ /* 0x004fe200078e0218 */
[----:B------:R-:W-:-:S03]  /*110f0*/  ISETP.GE.AND P2, PT, R22, UR11, PT ;  /* 0x0000000b16007c0c */ /* 0x000fc6000bf46270 */
[----:B------:R-:W-:Y:S01]  /*11100*/  IMAD.WIDE R14, R19, 0x2, R20 ;  /* 0x00000002130e7825 */ /* 0x000fe200078e0214 */
[----:B------:R-:W-:Y:S01]  /*11110*/  ISETP.GE.AND P1, PT, R0, UR11, PT ;  /* 0x0000000b00007c0c */ /* 0x000fe2000bf26270 */
[----:B------:R-:W-:Y:S01]  /*11120*/  @P0 STG.E.U16 desc[UR8][R12.64], R5 ;  /* 0x000000050c000986 */ /* 0x000fe2000c101508 */
[----:B------:R-:W-:-:S03]  /*11130*/  ISETP.LT.AND P5, PT, R11, UR10, !P5 ;  /* 0x0000000a0b007c0c */ /* 0x000fc6000efa1270 */
[----:B------:R-:W-:Y:S01]  /*11140*/  @P3 STG.E.U16 desc[UR8][R8.64], R4 ;  /* 0x0000000408003986 */ /* 0x000fe2000c101508 */
[C---:B------:R-:W-:Y:S02]  /*11150*/  ISETP.LT.AND P3, PT, R27.reuse, UR10, !P2 ;  /* 0x0000000a1b007c0c */ /* 0x040fe4000d761270 */
[C---:B------:R-:W-:Y:S01]  /*11160*/  ISETP.LT.AND P0, PT, R27.reuse, UR10, !P1 ;  /* 0x0000000a1b007c0c */ /* 0x040fe2000cf01270 */
[----:B------:R1:W-:Y:S01]  /*11170*/  @P6 STG.E.U16 desc[UR8][R14.64], R10 ;  /* 0x0000000a0e006986 */ /* 0x0003e2000c101508 */
[----:B------:R-:W-:Y:S02]  /*11180*/  ISETP.LT.AND P6, PT, R27, UR10, !P4 ;  /* 0x0000000a1b007c0c */ /* 0x000fe4000e7c1270 */
[C---:B------:R-:W-:Y:S02]  /*11190*/  ISETP.LT.AND P4, PT, R11.reuse, UR10, !P4 ;  /* 0x0000000a0b007c0c */ /* 0x040fe4000e781270 */
[C---:B------:R-:W-:Y:S02]  /*111a0*/  ISETP.LT.AND P2, PT, R11.reuse, UR10, !P2 ;  /* 0x0000000a0b007c0c */ /* 0x040fe4000d741270 */
[----:B------:R-:W-:-:S02]  /*111b0*/  ISETP.LT.AND P1, PT, R11, UR10, !P1 ;  /* 0x0000000a0b007c0c */ /* 0x000fc4000cf21270 */
[----:B------:R-:W2:Y:S01]  /*111c0*/  LDL.LU R11, [R1+0x704] ;  /* 0x00070400010b7983 */ /* 0x000ea20000300800 */
[----:B------:R-:W-:Y:S01]  /*111d0*/  VIADD R17, R19, UR6 ;  /* 0x0000000613117c36 */ /* 0x000fe20008000000 */
[----:B------:R-:W-:-:S03]  /*111e0*/  PRMT R0, R10, 0x7632, R0 ;  /* 0x000076320a007816 */ /* 0x000fc60000000000 */
[----:B------:R-:W-:Y:S02]  /*111f0*/  VIADD R23, R17, UR6 ;  /* 0x0000000611177c36 */ /* 0x000fe40008000000 */
[----:B0-----:R-:W-:Y:S01]  /*11200*/  IMAD.WIDE R2, R19, 0x2, R24 ;  /* 0x0000000213027825 */ /* 0x001fe200078e0218 */
[----:B-1----:R-:W-:-:S03]  /*11210*/  PRMT R10, R6, 0x7632, R10 ;  /* 0x00007632060a7816 */ /* 0x002fc6000000000a */
[----:B------:R-:W-:Y:S02]  /*11220*/  VIADD R19, R23, UR6 ;  /* 0x0000000617137c36 */ /* 0x000fe40008000000 */
[C---:B------:R-:W-:Y:S01]  /*11230*/  IMAD.WIDE R4, R17.reuse, 0x2, R20 ;  /* 0x0000000211047825 */ /* 0x040fe200078e0214 */
[----:B------:R0:W-:Y:S03]  /*11240*/  @P5 STG.E.U16 desc[UR8][R2.64], R0 ;  /* 0x0000000002005986 */ /* 0x0001e6000c101508 */
[----:B------:R-:W-:Y:S01]  /*11250*/  IMAD.WIDE R12, R17, 0x2, R24 ;  /* 0x00000002110c7825 */ /* 0x000fe200078e0218 */
[----:B------:R0:W-:Y:S03]  /*11260*/  @P6 STG.E.U16 desc[UR8][R4.64], R6 ;  /* 0x0000000604006986 */ /* 0x0001e6000c101508 */
[C---:B------:R-:W-:Y:S01]  /*11270*/  IMAD.WIDE R8, R23.reuse, 0x2, R20 ;  /* 0x0000000217087825 */ /* 0x040fe200078e0214 */
[----:B------:R0:W-:Y:S03]  /*11280*/  @P4 STG.E.U16 desc[UR8][R12.64], R10 ;  /* 0x0000000a0c004986 */ /* 0x0001e6000c101508 */
[----:B------:R-:W-:-:S04]  /*11290*/  IMAD.WIDE R14, R23, 0x2, R24 ;  /* 0x00000002170e7825 */ /* 0x000fc800078e0218 */
[----:B------:R-:W-:-:S04]  /*112a0*/  IMAD.WIDE R20, R19, 0x2, R20 ;  /* 0x0000000213147825 */ /* 0x000fc800078e0214 */
[----:B------:R-:W-:Y:S01]  /*112b0*/  IMAD.WIDE R24, R19, 0x2, R24 ;  /* 0x0000000213187825 */ /* 0x000fe200078e0218 */
[----:B--2---:R-:W-:Y:S01]  /*112c0*/  PRMT R16, R11, 0x7632, R16 ;  /* 0x000076320b107816 */ /* 0x004fe20000000010 */
[----:B------:R0:W-:Y:S04]  /*112d0*/  @P3 STG.E.U16 desc[UR8][R8.64], R11 ;  /* 0x0000000b08003986 */ /* 0x0001e8000c101508 */
[----:B------:R0:W-:Y:S04]  /*112e0*/  @P2 STG.E.U16 desc[UR8][R14.64], R16 ;  /* 0x000000100e002986 */ /* 0x0001e8000c101508 */
[----:B------:R0:W-:Y:S01]  /*112f0*/  @P0 STG.E.U16 desc[UR8][R20.64], R7 ;  /* 0x0000000714000986 */ /* 0x0001e2000c101508 */
[----:B------:R-:W-:Y:S05]  /*11300*/  @!P1 EXIT ;  /* 0x000000000000994d */ /* 0x000fea0003800000 */
[----:B0-----:R-:W-:-:S05]  /*11310*/  PRMT R12, R7, 0x7632, R12 ;  /* 0x00007632070c7816 */ /* 0x001fca000000000c */
[----:B------:R-:W-:Y:S01]  /*11320*/  STG.E.U16 desc[UR8][R24.64], R12 ;  /* 0x0000000c18007986 */ /* 0x000fe2000c101508 */
[----:B------:R-:W-:Y:S05]  /*11330*/  EXIT ;  /* 0x000000000000794d */ /* 0x000fea0003800000 */
.L_x_2:
[----:B------:R-:W-:-:S00]  /*11340*/  BRA `(.L_x_2) ;  /* 0xfffffffc00fc7947 */ /* 0x000fc0000383ffff */
[----:B------:R-:W-:-:S00]  /*11350*/  NOP ;  /* 0x0000000000007918 */ /* 0x000fc00000000000 */
        /* <DEDUP_REMOVED lines=10> */
.L_x_3:


//--------------------- .nv.shared.matmul_kernel  --------------------------
	.section	.nv.shared.matmul_kernel,"aw",@nobits
	.sectionflags	@""
	.align	16
	.zero		1024


//--------------------- .nv.shared.reserved.0     --------------------------
	.section	.nv.shared.reserved.0,"aw",@nobits
	.weak		__nv_reservedSMEM_offset_0_alias
	.size		__nv_reservedSMEM_offset_0_alias, 0, 0
	.other		__nv_reservedSMEM_offset_0_alias,@"STO_CUDA_RESERVED_SHARED STV_DEFAULT"
__nv_reservedSMEM_offset_0_alias:
	.zero		0


//--------------------- .nv.constant0.matmul_kernel --------------------------
	.section	.nv.constant0.matmul_kernel,"a",@progbits
	.sectionflags	@""
	.align	4
.nv.constant0.matmul_kernel:
	.zero		608


//--------------------- SYMBOLS --------------------------

	.type		.nv.reservedSmem.offset0,@object
	.size		.nv.reservedSmem.offset0,0x4
